def matmul_kernel(
    a_ptr,
    b_ptr,
    c_ptr,
    M,
    N,
    K,
    stride_am,
    stride_ak,
    stride_bk,
    stride_bn,
    stride_cm,
    stride_cn,
    BLOCK_M: tl.constexpr,
    BLOCK_N: tl.constexpr,
    BLOCK_K: tl.constexpr,
    GROUP_M: tl.constexpr,
):
    pid = tl.program_id(axis=0)
    num_pid_m = tl.cdiv(M, BLOCK_M)
    num_pid_n = tl.cdiv(N, BLOCK_N)
    num_pid_in_group = GROUP_M * num_pid_n
    group_id = pid // num_pid_in_group
    first_pid_m = group_id * GROUP_M
    group_size_m = min(num_pid_m - first_pid_m, GROUP_M)
    pid_m = first_pid_m + ((pid % num_pid_in_group) % group_size_m)
    pid_n = (pid % num_pid_in_group) // group_size_m

    offs_am = (pid_m * BLOCK_M + tl.arange(0, BLOCK_M)) % M
    offs_bn = (pid_n * BLOCK_N + tl.arange(0, BLOCK_N)) % N
    offs_k = tl.arange(0, BLOCK_K)
    a_ptrs = a_ptr + offs_am[:, None] * stride_am + offs_k[None, :] * stride_ak
    b_ptrs = b_ptr + offs_k[:, None] * stride_bk + offs_bn[None, :] * stride_bn

    acc = tl.zeros((BLOCK_M, BLOCK_N), dtype=tl.float32)
    for kk in range(0, tl.cdiv(K, BLOCK_K)):
        a = tl.load(a_ptrs, mask=offs_k[None, :] < K - kk * BLOCK_K, other=0.0)
        b = tl.load(b_ptrs, mask=offs_k[:, None] < K - kk * BLOCK_K, other=0.0)
        acc = tl.dot(a, b, acc)
        a_ptrs += BLOCK_K * stride_ak
        b_ptrs += BLOCK_K * stride_bk

    c = acc.to(c_ptr.dtype.element_ty)
    offs_cm = pid_m * BLOCK_M + tl.arange(0, BLOCK_M)
    offs_cn = pid_n * BLOCK_N + tl.arange(0, BLOCK_N)
    c_ptrs = c_ptr + offs_cm[:, None] * stride_cm + offs_cn[None, :] * stride_cn
    mask = (offs_cm[:, None] < M) & (offs_cn[None, :] < N)
    tl.store(c_ptrs, c, mask=mask)

# config = {"BLOCK_K": 16, "BLOCK_M": 128, "BLOCK_N": 64, "GROUP_M": 8, "arch": "sm_90", "dtype": "fp16", "num_ctas": 1, "num_stages": 3, "num_warps": 4}
# arch = sm_90


// ===== COMPILED SASS (sm_90a) =====

	.target	sm_90a

	.elftype	@"ET_EXEC"


//--------------------- .note.nv.tkinfo           --------------------------
	.section	.note.nv.tkinfo,"",@"SHT_NOTE"
	.sectionflags	@"SHF_NOTE_NV_TKINFO"
	.tkinfo
        /*0018*/ 	.word	0x00000002
        /*0030*/ 	.string	""
        /*0030*/ 	.string	"ptxas"
        /*0030*/ 	.string	"Cuda compilation tools, release 13.0, V13.0.88"
        /*0030*/ 	.string	"Build cuda_13.0.r13.0/compiler.36424714_0"
        /*0030*/ 	.string	"-v  -suppress-debug-info  -lineinfo  -arch sm_90a "



//--------------------- .note.nv.cuinfo           --------------------------
	.section	.note.nv.cuinfo,"",@"SHT_NOTE"
	.sectionflags	@"SHF_NOTE_NV_CUINFO"
        /*0018*/ 	.short	0x0002
        /*001a*/ 	.short	0x005a
        /*001c*/ 	.short	0x0082
	.zero		2


//--------------------- .nv.info                  --------------------------
	.section	.nv.info,"",@"SHT_CUDA_INFO"
	.align	4


	//----- nvinfo : EIATTR_REGCOUNT
	.align		4
        /*0000*/ 	.byte	0x04, 0x2f
        /*0002*/ 	.short	(.L_1 - .L_0)
	.align		4
.L_0:
        /*0004*/ 	.word	index@(matmul_kernel)
        /*0008*/ 	.word	0x000000a8


	//----- nvinfo : EIATTR_FRAME_SIZE
	.align		4
.L_1:
        /*000c*/ 	.byte	0x04, 0x11
        /*000e*/ 	.short	(.L_3 - .L_2)
	.align		4
.L_2:
        /*0010*/ 	.word	index@(matmul_kernel)
        /*0014*/ 	.word	0x00000000


	//----- nvinfo : EIATTR_MIN_STACK_SIZE
	.align		4
.L_3:
        /*0018*/ 	.byte	0x04, 0x12
        /*001a*/ 	.short	(.L_5 - .L_4)
	.align		4
.L_4:
        /*001c*/ 	.word	index@(matmul_kernel)
        /*0020*/ 	.word	0x00000000
.L_5:


//--------------------- .nv.compat                --------------------------
	.section	.nv.compat,"",@"SHT_CUDA_COMPAT_INFO"
	.align	4
        /*0000*/ 	.byte	0x02, 0x09, 0x01, 0x00, 0x02, 0x02, 0x04, 0x00, 0x02, 0x05, 0x05, 0x00, 0x03, 0x07, 0x01, 0x01
        /*0010*/ 	.byte	0x02, 0x03, 0x00, 0x00, 0x02, 0x06, 0x01, 0x00, 0x04, 0x0b, 0x08, 0x00, 0x00, 0x00, 0x00, 0x00
        /*0020*/ 	.byte	0x00, 0x00, 0x00, 0x00


//--------------------- .nv.info.matmul_kernel    --------------------------
	.section	.nv.info.matmul_kernel,"",@"SHT_CUDA_INFO"
	.sectionflags	@""
	.align	4


	//----- nvinfo : EIATTR_CUDA_API_VERSION
	.align		4
        /*0000*/ 	.byte	0x04, 0x37
        /*0002*/ 	.short	(.L_7 - .L_6)
.L_6:
        /*0004*/ 	.word	0x00000082


	//----- nvinfo : EIATTR_KPARAM_INFO
	.align		4
.L_7:
        /*0008*/ 	.byte	0x04, 0x17
        /*000a*/ 	.short	(.L_9 - .L_8)
.L_8:
        /*000c*/ 	.word	0x00000000
        /*0010*/ 	.short	0x000d
        /*0012*/ 	.short	0x0048
        /*0014*/ 	.byte	0x00, 0xf4, 0x21, 0x00


	//----- nvinfo : EIATTR_KPARAM_INFO
	.align		4
.L_9:
        /*0018*/ 	.byte	0x04, 0x17
        /*001a*/ 	.short	(.L_11 - .L_10)
.L_10:
        /*001c*/ 	.word	0x00000000
        /*0020*/ 	.short	0x000c
        /*0022*/ 	.short	0x0040
        /*0024*/ 	.byte	0x00, 0xf4, 0x21, 0x00


	//----- nvinfo : EIATTR_KPARAM_INFO
	.align		4
.L_11:
        /*0028*/ 	.byte	0x04, 0x17
        /*002a*/ 	.short	(.L_13 - .L_12)
.L_12:
        /*002c*/ 	.word	0x00000000
        /*0030*/ 	.short	0x000b
        /*0032*/ 	.short	0x0038
        /*0034*/ 	.byte	0x00, 0xf0, 0x11, 0x00


	//----- nvinfo : EIATTR_KPARAM_INFO
	.align		4
.L_13:
        /*0038*/ 	.byte	0x04, 0x17
        /*003a*/ 	.short	(.L_15 - .L_14)
.L_14:
        /*003c*/ 	.word	0x00000000
        /*0040*/ 	.short	0x000a
        /*0042*/ 	.short	0x0034
        /*0044*/ 	.byte	0x00, 0xf0, 0x11, 0x00


	//----- nvinfo : EIATTR_KPARAM_INFO
	.align		4
.L_15:
        /*0048*/ 	.byte	0x04, 0x17
        /*004a*/ 	.short	(.L_17 - .L_16)
.L_16:
        /*004c*/ 	.word	0x00000000
        /*0050*/ 	.short	0x0009
        /*0052*/ 	.short	0x0030
        /*0054*/ 	.byte	0x00, 0xf0, 0x11, 0x00


	//----- nvinfo : EIATTR_KPARAM_INFO
	.align		4
.L_17:
        /*0058*/ 	.byte	0x04, 0x17
        /*005a*/ 	.short	(.L_19 - .L_18)
.L_18:
        /*005c*/ 	.word	0x00000000
        /*0060*/ 	.short	0x0008
        /*0062*/ 	.short	0x002c
        /*0064*/ 	.byte	0x00, 0xf0, 0x11, 0x00


	//----- nvinfo : EIATTR_KPARAM_INFO
	.align		4
.L_19:
        /*0068*/ 	.byte	0x04, 0x17
        /*006a*/ 	.short	(.L_21 - .L_20)
.L_20:
        /*006c*/ 	.word	0x00000000
        /*0070*/ 	.short	0x0007
        /*0072*/ 	.short	0x0028
        /*0074*/ 	.byte	0x00, 0xf0, 0x11, 0x00


	//----- nvinfo : EIATTR_KPARAM_INFO
	.align		4
.L_21:
        /*0078*/ 	.byte	0x04, 0x17
        /*007a*/ 	.short	(.L_23 - .L_22)
.L_22:
        /*007c*/ 	.word	0x00000000
        /*0080*/ 	.short	0x0006
        /*0082*/ 	.short	0x0024
        /*0084*/ 	.byte	0x00, 0xf0, 0x11, 0x00


	//----- nvinfo : EIATTR_KPARAM_INFO
	.align		4
.L_23:
        /*0088*/ 	.byte	0x04, 0x17
        /*008a*/ 	.short	(.L_25 - .L_24)
.L_24:
        /*008c*/ 	.word	0x00000000
        /*0090*/ 	.short	0x0005
        /*0092*/ 	.short	0x0020
        /*0094*/ 	.byte	0x00, 0xf0, 0x11, 0x00


	//----- nvinfo : EIATTR_KPARAM_INFO
	.align		4
.L_25:
        /*0098*/ 	.byte	0x04, 0x17
        /*009a*/ 	.short	(.L_27 - .L_26)
.L_26:
        /*009c*/ 	.word	0x00000000
        /*00a0*/ 	.short	0x0004
        /*00a2*/ 	.short	0x001c
        /*00a4*/ 	.byte	0x00, 0xf0, 0x11, 0x00


	//----- nvinfo : EIATTR_KPARAM_INFO
	.align		4
.L_27:
        /*00a8*/ 	.byte	0x04, 0x17
        /*00aa*/ 	.short	(.L_29 - .L_28)
.L_28:
        /*00ac*/ 	.word	0x00000000
        /*00b0*/ 	.short	0x0003
        /*00b2*/ 	.short	0x0018
        /*00b4*/ 	.byte	0x00, 0xf0, 0x11, 0x00


	//----- nvinfo : EIATTR_KPARAM_INFO
	.align		4
.L_29:
        /*00b8*/ 	.byte	0x04, 0x17
        /*00ba*/ 	.short	(.L_31 - .L_30)
.L_30:
        /*00bc*/ 	.word	0x00000000
        /*00c0*/ 	.short	0x0002
        /*00c2*/ 	.short	0x0010
        /*00c4*/ 	.byte	0x00, 0xf4, 0x21, 0x00


	//----- nvinfo : EIATTR_KPARAM_INFO
	.align		4
.L_31:
        /*00c8*/ 	.byte	0x04, 0x17
        /*00ca*/ 	.short	(.L_33 - .L_32)
.L_32:
        /*00cc*/ 	.word	0x00000000
        /*00d0*/ 	.short	0x0001
        /*00d2*/ 	.short	0x0008
        /*00d4*/ 	.byte	0x00, 0xf4, 0x21, 0x00


	//----- nvinfo : EIATTR_KPARAM_INFO
	.align		4
.L_33:
        /*00d8*/ 	.byte	0x04, 0x17
        /*00da*/ 	.short	(.L_35 - .L_34)
.L_34:
        /*00dc*/ 	.word	0x00000000
        /*00e0*/ 	.short	0x0000
        /*00e2*/ 	.short	0x0000
        /*00e4*/ 	.byte	0x00, 0xf4, 0x21, 0x00


	//----- nvinfo : EIATTR_SPARSE_MMA_MASK
	.align		4
.L_35:
        /*00e8*/ 	.byte	0x03, 0x50
        /*00ea*/ 	.short	0x0000


	//----- nvinfo : EIATTR_MAXREG_COUNT
	.align		4
        /*00ec*/ 	.byte	0x03, 0x1b
        /*00ee*/ 	.short	0x00ff


	//----- nvinfo : EIATTR_NUM_BARRIERS
	.align		4
        /*00f0*/ 	.byte	0x02, 0x4c
        /*00f2*/ 	.byte	0x01
	.zero		1


	//----- nvinfo : EIATTR_MERCURY_ISA_VERSION
	.align		4
        /*00f4*/ 	.byte	0x03, 0x5f
        /*00f6*/ 	.short	0x0101


	//----- nvinfo : EIATTR_EXIT_INSTR_OFFSETS
	.align		4
        /*00f8*/ 	.byte	0x04, 0x1c
        /*00fa*/ 	.short	(.L_37 - .L_36)


	//   ....[0]....
.L_36:
        /*00fc*/ 	.word	0x00003e60


	//   ....[1]....
        /*0100*/ 	.word	0x00003e90


	//----- nvinfo : EIATTR_REQNTID
	.align		4
.L_37:
        /*0104*/ 	.byte	0x04, 0x10
        /*0106*/ 	.short	(.L_39 - .L_38)
.L_38:
        /*0108*/ 	.word	0x00000080
        /*010c*/ 	.word	0x00000001
        /*0110*/ 	.word	0x00000001


	//----- nvinfo : EIATTR_CBANK_PARAM_SIZE
	.align		4
.L_39:
        /*0114*/ 	.byte	0x03, 0x19
        /*0116*/ 	.short	0x0050


	//----- nvinfo : EIATTR_PARAM_CBANK
	.align		4
        /*0118*/ 	.byte	0x04, 0x0a
        /*011a*/ 	.short	(.L_41 - .L_40)
	.align		4
.L_40:
        /*011c*/ 	.word	index@(.nv.constant0.matmul_kernel)
        /*0120*/ 	.short	0x0210
        /*0122*/ 	.short	0x0050


	//----- nvinfo : EIATTR_SW_WAR
	.align		4
.L_41:
        /*0124*/ 	.byte	0x04, 0x36
        /*0126*/ 	.short	(.L_43 - .L_42)
.L_42:
        /*0128*/ 	.word	0x00000008
.L_43:


//--------------------- .nv.callgraph             --------------------------
	.section	.nv.callgraph,"",@"SHT_CUDA_CALLGRAPH"
	.align	4
	.sectionentsize	8
	.align		4
        /*0000*/ 	.word	0x00000000
	.align		4
        /*0004*/ 	.word	0xffffffff
	.align		4
        /*0008*/ 	.word	0x00000000
	.align		4
        /*000c*/ 	.word	0xfffffffe
	.align		4
        /*0010*/ 	.word	0x00000000
	.align		4
        /*0014*/ 	.word	0xfffffffd
	.align		4
        /*0018*/ 	.word	0x00000000
	.align		4
        /*001c*/ 	.word	0xfffffffc


//--------------------- .text.matmul_kernel       --------------------------
	.section	.text.matmul_kernel,"ax",@progbits
	.align	128
        .global         matmul_kernel
        .type           matmul_kernel,@function
        .size           matmul_kernel,(.L_x_3 - matmul_kernel)
        .other          matmul_kernel,@"STO_CUDA_ENTRY STV_DEFAULT"
matmul_kernel:
.text.matmul_kernel:
[----:B------:R-:W-:Y:S08]  /*0000*/  LDC R1, c[0x0][0x28] ;  /* 0x00000a00ff017b82 */ /* 0x000ff00000000800 */
[----:B------:R-:W0:Y:S01]  /*0010*/  LDC.64 R12, c[0x0][0x228] ;  /* 0x00008a00ff0c7b82 */ /* 0x000e220000000a00 */
[----:B------:R-:W1:Y:S01]  /*0020*/  S2R R5, SR_CTAID.X ;  /* 0x0000000000057919 */ /* 0x000e620000002500 */
[----:B------:R-:W-:Y:S01]  /*0030*/  UMOV UR4, 0x400 ;  /* 0x0000040000047882 */ /* 0x000fe20000000000 */
[----:B------:R-:W-:Y:S01]  /*0040*/  ULDC.64 UR12, c[0x0][0x208] ;  /* 0x00008200000c7ab9 */ /* 0x000fe20000000a00 */
[----:B------:R-:W-:Y:S01]  /*0050*/  CS2R R32, SRZ ;  /* 0x0000000000207805 */ /* 0x000fe2000001ff00 */
[----:B------:R-:W2:Y:S01]  /*0060*/  S2R R14, SR_TID.X ;  /* 0x00000000000e7919 */ /* 0x000ea20000002100 */
[----:B------:R-:W-:-:S02]  /*0070*/  CS2R R34, SRZ ;  /* 0x0000000000227805 */ /* 0x000fc4000001ff00 */
[----:B------:R-:W-:Y:S01]  /*0080*/  CS2R R36, SRZ ;  /* 0x0000000000247805 */ /* 0x000fe2000001ff00 */
[----:B------:R-:W3:Y:S01]  /*0090*/  LDC R98, c[0x0][0x230] ;  /* 0x00008c00ff627b82 */ /* 0x000ee20000000800 */
[----:B------:R-:W-:Y:S02]  /*00a0*/  CS2R R38, SRZ ;  /* 0x0000000000267805 */ /* 0x000fe4000001ff00 */
[----:B------:R-:W-:Y:S02]  /*00b0*/  CS2R R40, SRZ ;  /* 0x0000000000287805 */ /* 0x000fe4000001ff00 */
[----:B------:R-:W-:Y:S02]  /*00c0*/  CS2R R42, SRZ ;  /* 0x00000000002a7805 */ /* 0x000fe4000001ff00 */
[----:B------:R-:W-:Y:S02]  /*00d0*/  CS2R R44, SRZ ;  /* 0x00000000002c7805 */ /* 0x000fe4000001ff00 */
[----:B------:R-:W-:-:S02]  /*00e0*/  CS2R R46, SRZ ;  /* 0x00000000002e7805 */ /* 0x000fc4000001ff00 */
[----:B------:R-:W-:Y:S02]  /*00f0*/  CS2R R48, SRZ ;  /* 0x0000000000307805 */ /* 0x000fe4000001ff00 */
[----:B------:R-:W-:Y:S01]  /*0100*/  CS2R R50, SRZ ;  /* 0x0000000000327805 */ /* 0x000fe2000001ff00 */
[----:B------:R-:W4:Y:S01]  /*0110*/  S2UR UR6, SR_CgaCtaId ;  /* 0x00000000000679c3 */ /* 0x000f220000008800 */
[----:B------:R-:W-:Y:S02]  /*0120*/  CS2R R52, SRZ ;  /* 0x0000000000347805 */ /* 0x000fe4000001ff00 */
[----:B------:R-:W-:Y:S01]  /*0130*/  CS2R R54, SRZ ;  /* 0x0000000000367805 */ /* 0x000fe2000001ff00 */
[----:B0-----:R-:W-:-:S05]  /*0140*/  VIADD R0, R13, 0x3f ;  /* 0x0000003f0d007836 */ /* 0x001fca0000000000 */
[----:B------:R-:W-:Y:S01]  /*0150*/  SHF.R.S32.HI R3, RZ, 0x1f, R0 ;  /* 0x0000001fff037819 */ /* 0x000fe20000011400 */
[----:B---3--:R-:W-:-:S03]  /*0160*/  VIADD R98, R98, 0xf ;  /* 0x0000000f62627836 */ /* 0x008fc60000000000 */
[----:B------:R-:W-:Y:S02]  /*0170*/  LEA.HI R3, R3, R0, RZ, 0x6 ;  /* 0x0000000003037211 */ /* 0x000fe400078f30ff */
[----:B-1----:R-:W-:Y:S02]  /*0180*/  IABS R8, R5 ;  /* 0x0000000500087213 */ /* 0x002fe40000000000 */
[----:B------:R-:W-:Y:S02]  /*0190*/  SHF.R.S32.HI R3, RZ, 0x6, R3 ;  /* 0x00000006ff037819 */ /* 0x000fe40000011403 */
[----:B--2---:R-:W-:Y:S01]  /*01a0*/  LOP3.LUT R92, R14, 0xf, RZ, 0xc0, !PT ;  /* 0x0000000f0e5c7812 */ /* 0x004fe200078ec0ff */
[----:B----4-:R-:W-:Y:S02]  /*01b0*/  ULEA UR6, UR6, UR4, 0x18 ;  /* 0x0000000406067291 */ /* 0x010fe4000f8ec03f */
[----:B------:R-:W-:-:S05]  /*01c0*/  IMAD.SHL.U32 R4, R3, 0x8, RZ ;  /* 0x0000000803047824 */ /* 0x000fca00078e00ff */
[-C--:B------:R-:W-:Y:S02]  /*01d0*/  IABS R7, R4.reuse ;  /* 0x0000000400077213 */ /* 0x080fe40000000000 */
[----:B------:R-:W-:Y:S02]  /*01e0*/  IABS R10, R4 ;  /* 0x00000004000a7213 */ /* 0x000fe40000000000 */
[----:B------:R-:W0:Y:S08]  /*01f0*/  I2F.RP R0, R7 ;  /* 0x0000000700007306 */ /* 0x000e300000209400 */
[----:B0-----:R-:W0:Y:S02]  /*0200*/  MUFU.RCP R0, R0 ;  /* 0x0000000000007308 */ /* 0x001e240000001000 */
[----:B0-----:R-:W-:-:S02]  /*0210*/  VIADD R2, R0, 0xffffffe ;  /* 0x0ffffffe00027836 */ /* 0x001fc40000000000 */
[----:B------:R-:W-:-:S04]  /*0220*/  IMAD.MOV R0, RZ, RZ, -R10 ;  /* 0x000000ffff007224 */ /* 0x000fc800078e0a0a */
[----:B------:R0:W1:Y:S02]  /*0230*/  F2I.FTZ.U32.TRUNC.NTZ R3, R2 ;  /* 0x0000000200037305 */ /* 0x000064000021f000 */
[----:B0-----:R-:W-:Y:S02]  /*0240*/  IMAD.MOV.U32 R2, RZ, RZ, RZ ;  /* 0x000000ffff027224 */ /* 0x001fe400078e00ff */
[----:B-1----:R-:W-:-:S04]  /*0250*/  IMAD.MOV R6, RZ, RZ, -R3 ;  /* 0x000000ffff067224 */ /* 0x002fc800078e0a03 */
[----:B------:R-:W-:Y:S02]  /*0260*/  IMAD R9, R6, R7, RZ ;  /* 0x0000000706097224 */ /* 0x000fe400078e02ff */
[----:B------:R-:W-:Y:S02]  /*0270*/  IMAD.MOV.U32 R6, RZ, RZ, R8 ;  /* 0x000000ffff067224 */ /* 0x000fe400078e0008 */
[----:B------:R-:W-:-:S06]  /*0280*/  IMAD.HI.U32 R3, R3, R9, R2 ;  /* 0x0000000903037227 */ /* 0x000fcc00078e0002 */
[----:B------:R-:W-:-:S04]  /*0290*/  IMAD.HI.U32 R3, R3, R6, RZ ;  /* 0x0000000603037227 */ /* 0x000fc800078e00ff */
[----:B------:R-:W-:-:S05]  /*02a0*/  IMAD R0, R3, R0, R6 ;  /* 0x0000000003007224 */ /* 0x000fca00078e0206 */
[----:B------:R-:W-:-:S13]  /*02b0*/  ISETP.GT.U32.AND P1, PT, R7, R0, PT ;  /* 0x000000000700720c */ /* 0x000fda0003f24070 */
[----:B------:R-:W-:Y:S02]  /*02c0*/  @!P1 IMAD.IADD R0, R0, 0x1, -R7 ;  /* 0x0000000100009824 */ /* 0x000fe400078e0a07 */
[----:B------:R-:W-:Y:S01]  /*02d0*/  @!P1 VIADD R3, R3, 0x1 ;  /* 0x0000000103039836 */ /* 0x000fe20000000000 */
[----:B------:R-:W-:Y:S02]  /*02e0*/  ISETP.NE.AND P1, PT, R4, RZ, PT ;  /* 0x000000ff0400720c */ /* 0x000fe40003f25270 */
[----:B------:R-:W-:Y:S02]  /*02f0*/  ISETP.GE.U32.AND P0, PT, R0, R7, PT ;  /* 0x000000070000720c */ /* 0x000fe40003f06070 */
[----:B------:R-:W-:-:S04]  /*0300*/  LOP3.LUT R0, R5, R4, RZ, 0x3c, !PT ;  /* 0x0000000405007212 */ /* 0x000fc800078e3cff */
[----:B------:R-:W-:Y:S01]  /*0310*/  ISETP.GE.AND P2, PT, R0, RZ, PT ;  /* 0x000000ff0000720c */ /* 0x000fe20003f46270 */
[----:B------:R-:W-:-:S06]  /*0320*/  VIADD R0, R12, 0x7f ;  /* 0x0000007f0c007836 */ /* 0x000fcc0000000000 */
[----:B------:R-:W-:-:S04]  /*0330*/  @P0 VIADD R3, R3, 0x1 ;  /* 0x0000000103030836 */ /* 0x000fc80000000000 */
[----:B------:R-:W-:Y:S01]  /*0340*/  IMAD.MOV.U32 R2, RZ, RZ, R3 ;  /* 0x000000ffff027224 */ /* 0x000fe200078e0003 */
[----:B------:R-:W-:-:S03]  /*0350*/  SHF.R.S32.HI R3, RZ, 0x1f, R0 ;  /* 0x0000001fff037819 */ /* 0x000fc60000011400 */
[----:B------:R-:W-:Y:S01]  /*0360*/  @!P2 IMAD.MOV R2, RZ, RZ, -R2 ;  /* 0x000000ffff02a224 */ /* 0x000fe200078e0a02 */
[----:B------:R-:W-:Y:S02]  /*0370*/  @!P1 LOP3.LUT R2, RZ, R4, RZ, 0x33, !PT ;  /* 0x00000004ff029212 */ /* 0x000fe400078e33ff */
[----:B------:R-:W-:-:S03]  /*0380*/  LEA.HI R3, R3, R0, RZ, 0x7 ;  /* 0x0000000003037211 */ /* 0x000fc600078f38ff */
[----:B------:R-:W-:Y:S02]  /*0390*/  IMAD.SHL.U32 R6, R2, 0x8, RZ ;  /* 0x0000000802067824 */ /* 0x000fe400078e00ff */
[----:B------:R-:W-:-:S03]  /*03a0*/  IMAD.MOV R2, RZ, RZ, -R2 ;  /* 0x000000ffff027224 */ /* 0x000fc600078e0a02 */
[----:B------:R-:W-:Y:S01]  /*03b0*/  LEA.HI.SX32 R3, R3, -R6, 0x19 ;  /* 0x8000000603037211 */ /* 0x000fe200078fcaff */
[----:B------:R-:W-:-:S03]  /*03c0*/  IMAD R4, R4, R2, R5 ;  /* 0x0000000204047224 */ /* 0x000fc600078e0205 */
[----:B------:R-:W-:Y:S02]  /*03d0*/  VIMNMX R11, R3, 0x8, PT ;  /* 0x00000008030b7848 */ /* 0x000fe40003fe0100 */
[----:B------:R-:W-:Y:S02]  /*03e0*/  IABS R9, R4 ;  /* 0x0000000400097213 */ /* 0x000fe40000000000 */
[----:B------:R-:W-:-:S04]  /*03f0*/  IABS R7, R11 ;  /* 0x0000000b00077213 */ /* 0x000fc80000000000 */
[----:B------:R-:W0:Y:S08]  /*0400*/  I2F.RP R0, R7 ;  /* 0x0000000700007306 */ /* 0x000e300000209400 */
[----:B0-----:R-:W0:Y:S02]  /*0410*/  MUFU.RCP R0, R0 ;  /* 0x0000000000007308 */ /* 0x001e240000001000 */
[----:B0-----:R-:W-:-:S06]  /*0420*/  VIADD R3, R0, 0xffffffe ;  /* 0x0ffffffe00037836 */ /* 0x001fcc0000000000 */
[----:B------:R-:W0:Y:S02]  /*0430*/  F2I.FTZ.U32.TRUNC.NTZ R3, R3 ;  /* 0x0000000300037305 */ /* 0x000e24000021f000 */
[----:B0-----:R-:W-:-:S04]  /*0440*/  IMAD.MOV R8, RZ, RZ, -R3 ;  /* 0x000000ffff087224 */ /* 0x001fc800078e0a03 */
[----:B------:R-:W-:Y:S01]  /*0450*/  IMAD.MOV.U32 R2, RZ, RZ, R8 ;  /* 0x000000ffff027224 */ /* 0x000fe200078e0008 */
[----:B------:R-:W-:-:S03]  /*0460*/  IABS R8, R11 ;  /* 0x0000000b00087213 */ /* 0x000fc60000000000 */
[----:B------:R-:W-:Y:S02]  /*0470*/  IMAD R5, R2, R7, RZ ;  /* 0x0000000702057224 */ /* 0x000fe400078e02ff */
[----:B------:R-:W-:Y:S02]  /*0480*/  IMAD.MOV.U32 R2, RZ, RZ, RZ ;  /* 0x000000ffff027224 */ /* 0x000fe400078e00ff */
[----:B------:R-:W-:Y:S02]  /*0490*/  IMAD.MOV R0, RZ, RZ, -R8 ;  /* 0x000000ffff007224 */ /* 0x000fe400078e0a08 */
[----:B------:R-:W-:-:S06]  /*04a0*/  IMAD.HI.U32 R2, R3, R5, R2 ;  /* 0x0000000503027227 */ /* 0x000fcc00078e0002 */
[----:B------:R-:W-:-:S04]  /*04b0*/  IMAD.HI.U32 R2, R2, R9, RZ ;  /* 0x0000000902027227 */ /* 0x000fc800078e00ff */
[----:B------:R-:W-:Y:S01]  /*04c0*/  IMAD R0, R2, R0, R9 ;  /* 0x0000000002007224 */ /* 0x000fe200078e0209 */
[----:B------:R-:W-:-:S04]  /*04d0*/  CS2R R8, SRZ ;  /* 0x0000000000087805 */ /* 0x000fc8000001ff00 */
[----:B------:R-:W-:-:S13]  /*04e0*/  ISETP.GT.U32.AND P1, PT, R7, R0, PT ;  /* 0x000000000700720c */ /* 0x000fda0003f24070 */
[----:B------:R-:W-:Y:S02]  /*04f0*/  @!P1 IMAD.IADD R0, R0, 0x1, -R7 ;  /* 0x0000000100009824 */ /* 0x000fe400078e0a07 */
[----:B------:R-:W-:Y:S01]  /*0500*/  @!P1 VIADD R2, R2, 0x1 ;  /* 0x0000000102029836 */ /* 0x000fe20000000000 */
[----:B------:R-:W-:Y:S02]  /*0510*/  ISETP.NE.AND P1, PT, R11, RZ, PT ;  /* 0x000000ff0b00720c */ /* 0x000fe40003f25270 */
[----:B------:R-:W-:Y:S02]  /*0520*/  ISETP.GE.U32.AND P0, PT, R0, R7, PT ;  /* 0x000000070000720c */ /* 0x000fe40003f06070 */
[----:B------:R-:W-:-:S04]  /*0530*/  LOP3.LUT R0, R4, R11, RZ, 0x3c, !PT ;  /* 0x0000000b04007212 */ /* 0x000fc800078e3cff */
[----:B------:R-:W-:-:S07]  /*0540*/  ISETP.GE.AND P2, PT, R0, RZ, PT ;  /* 0x000000ff0000720c */ /* 0x000fce0003f46270 */
[----:B------:R-:W-:Y:S01]  /*0550*/  @P0 VIADD R2, R2, 0x1 ;  /* 0x0000000102020836 */ /* 0x000fe20000000000 */
[----:B------:R-:W-:-:S05]  /*0560*/  ISETP.GE.AND P0, PT, R98, 0x10, PT ;  /* 0x000000106200780c */ /* 0x000fca0003f06270 */
[----:B------:R-:W-:Y:S01]  /*0570*/  @!P2 IMAD.MOV R2, RZ, RZ, -R2 ;  /* 0x000000ffff02a224 */ /* 0x000fe200078e0a02 */
[----:B------:R-:W-:-:S05]  /*0580*/  @!P1 LOP3.LUT R2, RZ, R11, RZ, 0x33, !PT ;  /* 0x0000000bff029212 */ /* 0x000fca00078e33ff */
[----:B------:R-:W-:Y:S02]  /*0590*/  IMAD.MOV R0, RZ, RZ, -R2 ;  /* 0x000000ffff007224 */ /* 0x000fe400078e0a02 */
[----:B------:R-:W-:Y:S02]  /*05a0*/  IMAD.SHL.U32 R93, R2, 0x40, RZ ;  /* 0x00000040025d7824 */ /* 0x000fe400078e00ff */
[----:B------:R-:W-:Y:S01]  /*05b0*/  IMAD R0, R11, R0, R4 ;  /* 0x000000000b007224 */ /* 0x000fe200078e0204 */
[----:B------:R-:W-:Y:S02]  /*05c0*/  CS2R R4, SRZ ;  /* 0x0000000000047805 */ /* 0x000fe4000001ff00 */
[----:B------:R-:W-:Y:S01]  /*05d0*/  CS2R R10, SRZ ;  /* 0x00000000000a7805 */ /* 0x000fe2000001ff00 */
[----:B------:R-:W-:Y:S01]  /*05e0*/  IMAD.IADD R3, R6, 0x1, R0 ;  /* 0x0000000106037824 */ /* 0x000fe200078e0200 */
[----:B------:R-:W-:Y:S02]  /*05f0*/  LOP3.LUT R0, R14, 0x7f, RZ, 0xc0, !PT ;  /* 0x0000007f0e007812 */ /* 0x000fe400078ec0ff */
[----:B------:R-:W-:-:S03]  /*0600*/  CS2R R6, SRZ ;  /* 0x0000000000067805 */ /* 0x000fc6000001ff00 */
[----:B------:R-:W-:Y:S01]  /*0610*/  IMAD R94, R3, 0x80, R0 ;  /* 0x00000080035e7824 */ /* 0x000fe200078e0200 */
[----:B------:R-:W-:Y:S06]  /*0620*/  @!P0 BRA `(.L_x_0) ;  /* 0x0000001800d88947 */ /* 0x000fec0003800000 */
[----:B------:R-:W-:Y:S01]  /*0630*/  IABS R19, R12 ;  /* 0x0000000c00137213 */ /* 0x000fe20000000000 */
[----:B------:R-:W0:Y:S01]  /*0640*/  LDC R113, c[0x0][0x23c] ;  /* 0x00008f00ff717b82 */ /* 0x000e220000000800 */
[----:B------:R-:W-:Y:S01]  /*0650*/  IABS R16, R13 ;  /* 0x0000000d00107213 */ /* 0x000fe20000000000 */
[----:B------:R-:W-:Y:S01]  /*0660*/  ULDC UR4, c[0x0][0x234] ;  /* 0x00008d0000047ab9 */ /* 0x000fe20000000800 */
[----:B------:R-:W1:Y:S01]  /*0670*/  I2F.RP R7, R19 ;  /* 0x0000001300077306 */ /* 0x000e620000209400 */
[----:B------:R-:W-:Y:S01]  /*0680*/  IABS R10, R94 ;  /* 0x0000005e000a7213 */ /* 0x000fe20000000000 */
[----:B------:R-:W-:Y:S01]  /*0690*/  ULDC.64 UR8, c[0x0][0x210] ;  /* 0x0000840000087ab9 */ /* 0x000fe20000000a00 */
[----:B------:R-:W-:Y:S01]  /*06a0*/  ISETP.GE.AND P2, PT, R94, RZ, PT ;  /* 0x000000ff5e00720c */ /* 0x000fe20003f46270 */
[----:B------:R-:W-:Y:S01]  /*06b0*/  ULDC UR5, c[0x0][0x240] ;  /* 0x0000900000057ab9 */ /* 0x000fe20000000800 */
[----:B------:R-:W-:Y:S01]  /*06c0*/  LOP3.LUT R95, R14, 0x40, RZ, 0xc0, !PT ;  /* 0x000000400e5f7812 */ /* 0x000fe200078ec0ff */
[----:B------:R-:W2:Y:S01]  /*06d0*/  LDC R115, c[0x0][0x238] ;  /* 0x00008e00ff737b82 */ /* 0x000ea20000000800 */
[----:B------:R-:W-:Y:S01]  /*06e0*/  ULDC UR7, c[0x0][0x230] ;  /* 0x00008c0000077ab9 */ /* 0x000fe20000000800 */
[----:B------:R-:W3:Y:S01]  /*06f0*/  I2F.RP R6, R16 ;  /* 0x0000001000067306 */ /* 0x000ee20000209400 */
[----:B------:R-:W-:-:S02]  /*0700*/  CS2R R56, SRZ ;  /* 0x0000000000387805 */ /* 0x000fc4000001ff00 */
[----:B------:R-:W-:Y:S02]  /*0710*/  CS2R R58, SRZ ;  /* 0x00000000003a7805 */ /* 0x000fe4000001ff00 */
[----:B------:R-:W-:Y:S02]  /*0720*/  CS2R R60, SRZ ;  /* 0x00000000003c7805 */ /* 0x000fe4000001ff00 */
[----:B------:R-:W-:Y:S02]  /*0730*/  CS2R R62, SRZ ;  /* 0x00000000003e7805 */ /* 0x000fe4000001ff00 */
[----:B------:R-:W-:Y:S02]  /*0740*/  CS2R R64, SRZ ;  /* 0x0000000000407805 */ /* 0x000fe4000001ff00 */
[----:B------:R-:W-:Y:S02]  /*0750*/  CS2R R66, SRZ ;  /* 0x0000000000427805 */ /* 0x000fe4000001ff00 */
[----:B------:R-:W-:Y:S01]  /*0760*/  CS2R R68, SRZ ;  /* 0x0000000000447805 */ /* 0x000fe2000001ff00 */
[----:B-1----:R-:W1:Y:S01]  /*0770*/  MUFU.RCP R7, R7 ;  /* 0x0000000700077308 */ /* 0x002e620000001000 */
[----:B------:R-:W-:-:S02]  /*0780*/  CS2R R70, SRZ ;  /* 0x0000000000467805 */ /* 0x000fc4000001ff00 */
[----:B------:R-:W-:Y:S02]  /*0790*/  CS2R R72, SRZ ;  /* 0x0000000000487805 */ /* 0x000fe4000001ff00 */
[----:B------:R-:W-:Y:S02]  /*07a0*/  CS2R R74, SRZ ;  /* 0x00000000004a7805 */ /* 0x000fe4000001ff00 */
[----:B------:R-:W-:Y:S01]  /*07b0*/  CS2R R76, SRZ ;  /* 0x00000000004c7805 */ /* 0x000fe2000001ff00 */
[----:B0-----:R-:W-:Y:S01]  /*07c0*/  IMAD R111, R92, R113, RZ ;  /* 0x000000715c6f7224 */ /* 0x001fe200078e02ff */
[----:B------:R-:W-:Y:S02]  /*07d0*/  CS2R R78, SRZ ;  /* 0x00000000004e7805 */ /* 0x000fe4000001ff00 */
[----:B------:R-:W-:Y:S01]  /*07e0*/  CS2R R80, SRZ ;  /* 0x0000000000507805 */ /* 0x000fe2000001ff00 */
[----:B---3--:R-:W0:Y:S01]  /*07f0*/  MUFU.RCP R6, R6 ;  /* 0x0000000600067308 */ /* 0x008e220000001000 */
[----:B------:R-:W-:-:S02]  /*0800*/  CS2R R82, SRZ ;  /* 0x0000000000527805 */ /* 0x000fc4000001ff00 */
[----:B------:R-:W-:Y:S02]  /*0810*/  CS2R R84, SRZ ;  /* 0x0000000000547805 */ /* 0x000fe4000001ff00 */
[----:B------:R-:W-:Y:S02]  /*0820*/  CS2R R86, SRZ ;  /* 0x0000000000567805 */ /* 0x000fe4000001ff00 */
[----:B------:R-:W-:Y:S02]  /*0830*/  CS2R R28, SRZ ;  /* 0x00000000001c7805 */ /* 0x000fe4000001ff00 */
[----:B------:R-:W-:Y:S01]  /*0840*/  CS2R R30, SRZ ;  /* 0x00000000001e7805 */ /* 0x000fe2000001ff00 */
[C---:B--2---:R-:W-:Y:S01]  /*0850*/  IMAD.SHL.U32 R97, R115.reuse, 0x10, RZ ;  /* 0x0000001073617824 */ /* 0x044fe200078e00ff */
[----:B------:R-:W-:Y:S01]  /*0860*/  CS2R R32, SRZ ;  /* 0x0000000000207805 */ /* 0x000fe2000001ff00 */
[----:B------:R-:W-:Y:S01]  /*0870*/  IMAD R101, R115, 0xf, RZ ;  /* 0x0000000f73657824 */ /* 0x000fe200078e02ff */
[----:B------:R-:W-:Y:S01]  /*0880*/  CS2R R34, SRZ ;  /* 0x0000000000227805 */ /* 0x000fe2000001ff00 */
[----:B-1----:R-:W-:Y:S01]  /*0890*/  VIADD R4, R7, 0xffffffe ;  /* 0x0ffffffe07047836 */ /* 0x002fe20000000000 */
[----:B------:R-:W-:Y:S01]  /*08a0*/  CS2R R36, SRZ ;  /* 0x0000000000247805 */ /* 0x000fe2000001ff00 */
[C---:B------:R-:W-:Y:S01]  /*08b0*/  IMAD R103, R115.reuse, 0xe, RZ ;  /* 0x0000000e73677824 */ /* 0x040fe200078e02ff */
[----:B------:R-:W-:Y:S01]  /*08c0*/  CS2R R38, SRZ ;  /* 0x0000000000267805 */ /* 0x000fe2000001ff00 */
[----:B------:R1:W2:Y:S01]  /*08d0*/  F2I.FTZ.U32.TRUNC.NTZ R5, R4 ;  /* 0x0000000400057305 */ /* 0x0002a2000021f000 */
[C---:B------:R-:W-:Y:S01]  /*08e0*/  IMAD R109, R115.reuse, 0xd, RZ ;  /* 0x0000000d736d7824 */ /* 0x040fe200078e02ff */
[----:B------:R-:W-:Y:S01]  /*08f0*/  CS2R R40, SRZ ;  /* 0x0000000000287805 */ /* 0x000fe2000001ff00 */
[----:B0-----:R-:W-:Y:S01]  /*0900*/  VIADD R3, R6, 0xffffffe ;  /* 0x0ffffffe06037836 */ /* 0x001fe20000000000 */
[----:B------:R-:W-:Y:S01]  /*0910*/  SHF.R.U32.HI R6, RZ, 0x4, R14 ;  /* 0x00000004ff067819 */ /* 0x000fe2000001160e */
[C---:B------:R-:W-:Y:S01]  /*0920*/  IMAD R105, R115.reuse, 0xc, RZ ;  /* 0x0000000c73697824 */ /* 0x040fe200078e02ff */
[----:B------:R-:W-:Y:S01]  /*0930*/  CS2R R42, SRZ ;  /* 0x00000000002a7805 */ /* 0x000fe2000001ff00 */
[C---:B------:R-:W-:Y:S01]  /*0940*/  IMAD R107, R115.reuse, 0xb, RZ ;  /* 0x0000000b736b7824 */ /* 0x040fe200078e02ff */
[----:B------:R-:W-:Y:S01]  /*0950*/  SGXT.U32 R6, R6, 0x3 ;  /* 0x000000030606781a */ /* 0x000fe20000000000 */
[----:B-1----:R-:W-:Y:S01]  /*0960*/  IMAD.MOV.U32 R4, RZ, RZ, RZ ;  /* 0x000000ffff047224 */ /* 0x002fe200078e00ff */
[----:B------:R-:W0:Y:S01]  /*0970*/  F2I.FTZ.U32.TRUNC.NTZ R3, R3 ;  /* 0x0000000300037305 */ /* 0x000e22000021f000 */
[----:B------:R-:W-:Y:S01]  /*0980*/  IMAD R131, R115, 0xa, RZ ;  /* 0x0000000a73837824 */ /* 0x000fe200078e02ff */
[----:B------:R-:W-:Y:S01]  /*0990*/  LOP3.LUT R18, R93, R6, RZ, 0xfc, !PT ;  /* 0x000000065d127212 */ /* 0x000fe200078efcff */
[C---:B------:R-:W-:Y:S01]  /*09a0*/  IMAD R129, R115.reuse, 0x9, RZ ;  /* 0x0000000973817824 */ /* 0x040fe200078e02ff */
[----:B------:R-:W-:Y:S01]  /*09b0*/  CS2R R44, SRZ ;  /* 0x00000000002c7805 */ /* 0x000fe2000001ff00 */
[--C-:B--2---:R-:W-:Y:S01]  /*09c0*/  IMAD.MOV R2, RZ, RZ, -R5.reuse ;  /* 0x000000ffff027224 */ /* 0x104fe200078e0a05 */
[C---:B------:R-:W-:Y:S01]  /*09d0*/  LOP3.LUT R21, R18.reuse, 0x30, RZ, 0xfc, !PT ;  /* 0x0000003012157812 */ /* 0x040fe200078efcff */
[C---:B------:R-:W-:Y:S01]  /*09e0*/  IMAD.SHL.U32 R127, R115.reuse, 0x8, RZ ;  /* 0x00000008737f7824 */ /* 0x040fe200078e00ff */
[----:B------:R-:W-:Y:S01]  /*09f0*/  LOP3.LUT R22, R18, 0x28, RZ, 0xfc, !PT ;  /* 0x0000002812167812 */ /* 0x000fe200078efcff */
[----:B------:R-:W-:Y:S01]  /*0a00*/  IMAD R9, R2, R19, RZ ;  /* 0x0000001302097224 */ /* 0x000fe200078e02ff */
[----:B------:R-:W-:Y:S01]  /*0a10*/  LEA.HI R2, R14, R93, RZ, 0x1c ;  /* 0x0000005d0e027211 */ /* 0x000fe200078fe0ff */
[----:B------:R-:W-:Y:S01]  /*0a20*/  IMAD R125, R115, 0x7, RZ ;  /* 0x00000007737d7824 */ /* 0x000fe200078e02ff */
[----:B------:R-:W-:Y:S01]  /*0a30*/  LOP3.LUT R24, R18, 0x18, RZ, 0xfc, !PT ;  /* 0x0000001812187812 */ /* 0x000fe200078efcff */
[----:B------:R-:W-:Y:S01]  /*0a40*/  IMAD.HI.U32 R5, R5, R9, R4 ;  /* 0x0000000905057227 */ /* 0x000fe200078e0004 */
[----:B------:R-:W-:-:S02]  /*0a50*/  IABS R9, R21 ;  /* 0x0000001500097213 */ /* 0x000fc40000000000 */
[----:B------:R-:W-:Y:S02]  /*0a60*/  CS2R R46, SRZ ;  /* 0x00000000002e7805 */ /* 0x000fe4000001ff00 */
[C---:B------:R-:W-:Y:S01]  /*0a70*/  LOP3.LUT R23, R18.reuse, 0x20, RZ, 0xfc, !PT ;  /* 0x0000002012177812 */ /* 0x040fe200078efcff */
[--C-:B0-----:R-:W-:Y:S01]  /*0a80*/  IMAD.MOV R7, RZ, RZ, -R3.reuse ;  /* 0x000000ffff077224 */ /* 0x101fe200078e0a03 */
[----:B------:R-:W-:Y:S01]  /*0a90*/  IABS R11, R22 ;  /* 0x00000016000b7213 */ /* 0x000fe20000000000 */
[----:B------:R-:W-:Y:S01]  /*0aa0*/  IMAD.HI.U32 R6, R5, R10, RZ ;  /* 0x0000000a05067227 */ /* 0x000fe200078e00ff */
[----:B------:R-:W-:Y:S02]  /*0ab0*/  IABS R15, R23 ;  /* 0x00000017000f7213 */ /* 0x000fe40000000000 */
[----:B------:R-:W-:Y:S02]  /*0ac0*/  CS2R R48, SRZ ;  /* 0x0000000000307805 */ /* 0x000fe4000001ff00 */
[C---:B------:R-:W-:Y:S01]  /*0ad0*/  LOP3.LUT R26, R18.reuse, 0x8, RZ, 0xfc, !PT ;  /* 0x00000008121a7812 */ /* 0x040fe200078efcff */
[----:B------:R-:W-:Y:S01]  /*0ae0*/  IMAD.MOV R6, RZ, RZ, -R6 ;  /* 0x000000ffff067224 */ /* 0x000fe200078e0a06 */
[----:B------:R-:W-:Y:S01]  /*0af0*/  LOP3.LUT R25, R18, 0x10, RZ, 0xfc, !PT ;  /* 0x0000001012197812 */ /* 0x000fe200078efcff */
[----:B------:R-:W-:Y:S01]  /*0b00*/  VIADD R4, R2, 0x38 ;  /* 0x0000003802047836 */ /* 0x000fe20000000000 */
[----:B------:R-:W-:Y:S01]  /*0b10*/  IABS R17, R26 ;  /* 0x0000001a00117213 */ /* 0x000fe20000000000 */
[----:B------:R-:W-:Y:S01]  /*0b20*/  IMAD R10, R19, R6, R10 ;  /* 0x00000006130a7224 */ /* 0x000fe200078e020a */
[----:B------:R-:W-:Y:S01]  /*0b30*/  IABS R6, R24 ;  /* 0x0000001800067213 */ /* 0x000fe20000000000 */
[----:B------:R-:W-:Y:S01]  /*0b40*/  IMAD R7, R7, R16, RZ ;  /* 0x0000001007077224 */ /* 0x000fe200078e02ff */
[----:B------:R-:W-:Y:S01]  /*0b50*/  IABS R8, R4 ;  /* 0x0000000400087213 */ /* 0x000fe20000000000 */
[----:B------:R-:W-:Y:S01]  /*0b60*/  IMAD.MOV.U32 R2, RZ, RZ, RZ ;  /* 0x000000ffff027224 */ /* 0x000fe200078e00ff */
[----:B------:R-:W-:Y:S01]  /*0b70*/  ISETP.GT.U32.AND P0, PT, R19, R10, PT ;  /* 0x0000000a1300720c */ /* 0x000fe20003f04070 */
[----:B------:R-:W-:Y:S01]  /*0b80*/  IMAD R123, R115, 0x6, RZ ;  /* 0x00000006737b7824 */ /* 0x000fe200078e02ff */
[----:B------:R-:W-:Y:S01]  /*0b90*/  ISETP.GE.AND P5, PT, R4, RZ, PT ;  /* 0x000000ff0400720c */ /* 0x000fe20003fa6270 */
[----:B------:R-:W-:Y:S01]  /*0ba0*/  IMAD.HI.U32 R2, R3, R7, R2 ;  /* 0x0000000703027227 */ /* 0x000fe200078e0002 */
[----:B------:R-:W-:-:S02]  /*0bb0*/  SHF.R.S32.HI R3, RZ, 0x1f, R98 ;  /* 0x0000001fff037819 */ /* 0x000fc40000011462 */
[----:B------:R-:W-:Y:S02]  /*0bc0*/  CS2R R50, SRZ ;  /* 0x0000000000327805 */ /* 0x000fe4000001ff00 */
[----:B------:R-:W-:Y:S01]  /*0bd0*/  IABS R20, R18 ;  /* 0x0000001200147213 */ /* 0x000fe20000000000 */
[----:B------:R-:W-:Y:S01]  /*0be0*/  IMAD.MOV.U32 R7, RZ, RZ, R8 ;  /* 0x000000ffff077224 */ /* 0x000fe200078e0008 */
[----:B------:R-:W-:Y:S01]  /*0bf0*/  LEA.HI R98, R3, R98, RZ, 0x4 ;  /* 0x0000006203627211 */ /* 0x000fe200078f20ff */
[C---:B------:R-:W-:Y:S01]  /*0c00*/  IMAD.HI.U32 R4, R2.reuse, R9, RZ ;  /* 0x0000000902047227 */ /* 0x040fe200078e00ff */
[----:B------:R-:W-:Y:S02]  /*0c10*/  CS2R R52, SRZ ;  /* 0x0000000000347805 */ /* 0x000fe4000001ff00 */
[----:B------:R-:W-:Y:S02]  /*0c20*/  CS2R R54, SRZ ;  /* 0x0000000000367805 */ /* 0x000fe4000001ff00 */
[----:B------:R-:W-:Y:S01]  /*0c30*/  SHF.R.S32.HI R98, RZ, 0x4, R98 ;  /* 0x00000004ff627819 */ /* 0x000fe20000011462 */
[----:B------:R-:W-:Y:S01]  /*0c40*/  IMAD.HI.U32 R5, R2, R7, RZ ;  /* 0x0000000702057227 */ /* 0x000fe200078e00ff */
[----:B------:R-:W-:-:S03]  /*0c50*/  UMOV UR19, 0xc0000010 ;  /* 0xc000001000137882 */ /* 0x000fc60000000000 */
[----:B------:R-:W-:Y:S02]  /*0c60*/  IMAD.MOV R5, RZ, RZ, -R5 ;  /* 0x000000ffff057224 */ /* 0x000fe400078e0a05 */
[----:B------:R-:W-:Y:S01]  /*0c70*/  @!P0 IMAD.IADD R10, R10, 0x1, -R19 ;  /* 0x000000010a0a8824 */ /* 0x000fe200078e0a13 */
[----:B------:R-:W-:Y:S01]  /*0c80*/  ISETP.NE.AND P0, PT, R12, RZ, PT ;  /* 0x000000ff0c00720c */ /* 0x000fe20003f05270 */
[----:B------:R-:W-:Y:S02]  /*0c90*/  IMAD.MOV R4, RZ, RZ, -R4 ;  /* 0x000000ffff047224 */ /* 0x000fe400078e0a04 */
[----:B------:R-:W-:Y:S01]  /*0ca0*/  IMAD R3, R16, R5, R7 ;  /* 0x0000000510037224 */ /* 0x000fe200078e0207 */
[----:B------:R-:W-:Y:S01]  /*0cb0*/  ISETP.GT.U32.AND P1, PT, R19, R10, PT ;  /* 0x0000000a1300720c */ /* 0x000fe20003f24070 */
[----:B------:R-:W-:-:S04]  /*0cc0*/  IMAD.HI.U32 R5, R2, R11, RZ ;  /* 0x0000000b02057227 */ /* 0x000fc800078e00ff */
[----:B------:R-:W-:Y:S02]  /*0cd0*/  IMAD R4, R16, R4, R9 ;  /* 0x0000000410047224 */ /* 0x000fe400078e0209 */
[----:B------:R-:W-:Y:S02]  /*0ce0*/  IMAD.MOV.U32 R9, RZ, RZ, R6 ;  /* 0x000000ffff097224 */ /* 0x000fe400078e0006 */
[----:B------:R-:W-:Y:S01]  /*0cf0*/  IMAD.HI.U32 R6, R2, R15, RZ ;  /* 0x0000000f02067227 */ /* 0x000fe200078e00ff */
[----:B------:R-:W-:-:S03]  /*0d00*/  ISETP.GT.U32.AND P4, PT, R16, R4, PT ;  /* 0x000000041000720c */ /* 0x000fc60003f84070 */
[----:B------:R-:W-:Y:S02]  /*0d10*/  IMAD.MOV R5, RZ, RZ, -R5 ;  /* 0x000000ffff057224 */ /* 0x000fe400078e0a05 */
[----:B------:R-:W-:-:S04]  /*0d20*/  IMAD.HI.U32 R7, R2, R9, RZ ;  /* 0x0000000902077227 */ /* 0x000fc800078e00ff */
[----:B------:R-:W-:Y:S02]  /*0d30*/  IMAD.MOV R6, RZ, RZ, -R6 ;  /* 0x000000ffff067224 */ /* 0x000fe400078e0a06 */
[C---:B------:R-:W-:Y:S01]  /*0d40*/  IMAD R5, R16.reuse, R5, R11 ;  /* 0x0000000510057224 */ /* 0x040fe200078e020b */
[----:B------:R-:W-:Y:S01]  /*0d50*/  IABS R11, R25 ;  /* 0x00000019000b7213 */ /* 0x000fe20000000000 */
[----:B------:R-:W-:Y:S02]  /*0d60*/  IMAD.MOV R7, RZ, RZ, -R7 ;  /* 0x000000ffff077224 */ /* 0x000fe400078e0a07 */
[C---:B------:R-:W-:Y:S01]  /*0d70*/  IMAD R6, R16.reuse, R6, R15 ;  /* 0x0000000610067224 */ /* 0x040fe200078e020f */
[----:B------:R-:W-:Y:S01]  /*0d80*/  ISETP.GT.U32.AND P6, PT, R16, R5, PT ;  /* 0x000000051000720c */ /* 0x000fe20003fc4070 */
[----:B------:R-:W-:Y:S02]  /*0d90*/  IMAD.MOV.U32 R15, RZ, RZ, R17 ;  /* 0x000000ffff0f7224 */ /* 0x000fe400078e0011 */
[----:B------:R-:W-:Y:S01]  /*0da0*/  IMAD.HI.U32 R8, R2, R11, RZ ;  /* 0x0000000b02087227 */ /* 0x000fe200078e00ff */
[----:B------:R-:W-:-:S03]  /*0db0*/  ISETP.GT.U32.AND P3, PT, R16, R6, PT ;  /* 0x000000061000720c */ /* 0x000fc60003f64070 */
[----:B------:R-:W-:Y:S01]  /*0dc0*/  @!P1 IMAD.IADD R10, R10, 0x1, -R19 ;  /* 0x000000010a0a9824 */ /* 0x000fe200078e0a13 */
[C---:B------:R-:W-:Y:S01]  /*0dd0*/  ISETP.GT.U32.AND P1, PT, R16.reuse, R3, PT ;  /* 0x000000031000720c */ /* 0x040fe20003f24070 */
[----:B------:R-:W-:Y:S02]  /*0de0*/  IMAD R7, R16, R7, R9 ;  /* 0x0000000710077224 */ /* 0x000fe400078e0209 */
[----:B------:R-:W-:Y:S02]  /*0df0*/  IMAD.MOV.U32 R17, RZ, RZ, R20 ;  /* 0x000000ffff117224 */ /* 0x000fe400078e0014 */
[----:B------:R-:W-:-:S04]  /*0e00*/  IMAD.HI.U32 R9, R2, R15, RZ ;  /* 0x0000000f02097227 */ /* 0x000fc800078e00ff */
[----:B------:R-:W-:Y:S02]  /*0e10*/  IMAD.MOV R8, RZ, RZ, -R8 ;  /* 0x000000ffff087224 */ /* 0x000fe400078e0a08 */
[----:B------:R-:W-:-:S04]  /*0e20*/  IMAD.HI.U32 R2, R2, R17, RZ ;  /* 0x0000001102027227 */ /* 0x000fc800078e00ff */
[----:B------:R-:W-:Y:S02]  /*0e30*/  IMAD.MOV R9, RZ, RZ, -R9 ;  /* 0x000000ffff097224 */ /* 0x000fe400078e0a09 */
[C---:B------:R-:W-:Y:S02]  /*0e40*/  IMAD R8, R16.reuse, R8, R11 ;  /* 0x0000000810087224 */ /* 0x040fe400078e020b */
[----:B------:R-:W-:Y:S02]  /*0e50*/  IMAD.MOV.U32 R11, RZ, RZ, R10 ;  /* 0x000000ffff0b7224 */ /* 0x000fe400078e000a */
[----:B------:R-:W-:Y:S02]  /*0e60*/  IMAD.MOV R2, RZ, RZ, -R2 ;  /* 0x000000ffff027224 */ /* 0x000fe400078e0a02 */
[C---:B------:R-:W-:Y:S01]  /*0e70*/  IMAD R9, R16.reuse, R9, R15 ;  /* 0x0000000910097224 */ /* 0x040fe200078e020f */
[----:B------:R-:W-:Y:S01]  /*0e80*/  SHF.R.S32.HI R15, RZ, 0x6, R14 ;  /* 0x00000006ff0f7819 */ /* 0x000fe2000001140e */
[----:B------:R-:W-:Y:S01]  /*0e90*/  @!P2 IMAD.MOV R11, RZ, RZ, -R11 ;  /* 0x000000ffff0ba224 */ /* 0x000fe200078e0a0b */
[----:B------:R-:W-:Y:S01]  /*0ea0*/  @!P0 LOP3.LUT R11, RZ, R12, RZ, 0x33, !PT ;  /* 0x0000000cff0b8212 */ /* 0x000fe200078e33ff */
[C---:B------:R-:W-:Y:S01]  /*0eb0*/  IMAD R10, R16.reuse, R2, R17 ;  /* 0x00000002100a7224 */ /* 0x040fe200078e0211 */
[C---:B------:R-:W-:Y:S01]  /*0ec0*/  ISETP.GT.U32.AND P2, PT, R16.reuse, R7, PT ;  /* 0x000000071000720c */ /* 0x040fe20003f44070 */
[--C-:B------:R-:W-:Y:S01]  /*0ed0*/  @!P1 IMAD.IADD R3, R3, 0x1, -R16.reuse ;  /* 0x0000000103039824 */ /* 0x100fe200078e0a10 */
[----:B------:R-:W-:Y:S01]  /*0ee0*/  ISETP.GT.U32.AND P0, PT, R16, R8, PT ;  /* 0x000000081000720c */ /* 0x000fe20003f04070 */
[--C-:B------:R-:W-:Y:S01]  /*0ef0*/  @!P4 IMAD.IADD R4, R4, 0x1, -R16.reuse ;  /* 0x000000010404c824 */ /* 0x100fe200078e0a10 */
[C---:B------:R-:W-:Y:S01]  /*0f00*/  ISETP.GT.U32.AND P1, PT, R16.reuse, R9, PT ;  /* 0x000000091000720c */ /* 0x040fe20003f24070 */
[--C-:B------:R-:W-:Y:S01]  /*0f10*/  @!P6 IMAD.IADD R5, R5, 0x1, -R16.reuse ;  /* 0x000000010505e824 */ /* 0x100fe200078e0a10 */
[----:B------:R-:W-:Y:S01]  /*0f20*/  ISETP.GT.U32.AND P4, PT, R16, R10, PT ;  /* 0x0000000a1000720c */ /* 0x000fe20003f84070 */
[--C-:B------:R-:W-:Y:S01]  /*0f30*/  @!P3 IMAD.IADD R6, R6, 0x1, -R16.reuse ;  /* 0x000000010606b824 */ /* 0x100fe200078e0a10 */
[----:B------:R-:W-:Y:S01]  /*0f40*/  ISETP.GT.U32.AND P6, PT, R16, R3, PT ;  /* 0x000000031000720c */ /* 0x000fe20003fc4070 */
[----:B------:R-:W-:Y:S01]  /*0f50*/  IMAD.SHL.U32 R2, R14, 0x2, RZ ;  /* 0x000000020e027824 */ /* 0x000fe200078e00ff */
[----:B------:R-:W-:Y:S01]  /*0f60*/  ISETP.GT.U32.AND P3, PT, R16, R4, PT ;  /* 0x000000041000720c */ /* 0x000fe20003f64070 */
[----:B------:R-:W-:Y:S01]  /*0f70*/  IMAD R11, R11, UR4, RZ ;  /* 0x000000040b0b7c24 */ /* 0x000fe2000f8e02ff */
[----:B------:R-:W-:Y:S01]  /*0f80*/  SGXT R15, R15, 0x1 ;  /* 0x000000010f0f781a */ /* 0x000fe20000000200 */
[--C-:B------:R-:W-:Y:S01]  /*0f90*/  @!P2 IMAD.IADD R7, R7, 0x1, -R16.reuse ;  /* 0x000000010707a824 */ /* 0x100fe200078e0a10 */
[----:B------:R-:W-:Y:S01]  /*0fa0*/  ISETP.GE.AND P2, PT, R21, RZ, PT ;  /* 0x000000ff1500720c */ /* 0x000fe20003f46270 */
[--C-:B------:R-:W-:Y:S01]  /*0fb0*/  @!P0 IMAD.IADD R8, R8, 0x1, -R16.reuse ;  /* 0x0000000108088824 */ /* 0x100fe200078e0a10 */
[C---:B------:R-:W-:Y:S01]  /*0fc0*/  ISETP.GT.U32.AND P0, PT, R16.reuse, R6, PT ;  /* 0x000000061000720c */ /* 0x040fe20003f04070 */
[--C-:B------:R-:W-:Y:S01]  /*0fd0*/  @!P1 IMAD.IADD R9, R9, 0x1, -R16.reuse ;  /* 0x0000000109099824 */ /* 0x100fe200078e0a10 */
[----:B------:R-:W-:Y:S01]  /*0fe0*/  ISETP.GT.U32.AND P1, PT, R16, R5, PT ;  /* 0x000000051000720c */ /* 0x000fe20003f24070 */
[--C-:B------:R-:W-:Y:S01]  /*0ff0*/  @!P4 IMAD.IADD R10, R10, 0x1, -R16.reuse ;  /* 0x000000010a0ac824 */ /* 0x100fe200078e0a10 */
[C---:B------:R-:W-:Y:S01]  /*1000*/  ISETP.GT.U32.AND P4, PT, R16.reuse, R7, PT ;  /* 0x000000071000720c */ /* 0x040fe20003f84070 */
[--C-:B------:R-:W-:Y:S01]  /*1010*/  @!P6 IMAD.IADD R3, R3, 0x1, -R16.reuse ;  /* 0x000000010303e824 */ /* 0x100fe200078e0a10 */
[----:B------:R-:W-:Y:S01]  /*1020*/  ISETP.GT.U32.AND P6, PT, R16, R9, PT ;  /* 0x000000091000720c */ /* 0x000fe20003fc4070 */
[----:B------:R-:W-:Y:S01]  /*1030*/  @!P3 IMAD.IADD R4, R4, 0x1, -R16 ;  /* 0x000000010404b824 */ /* 0x000fe200078e0a10 */
[C---:B------:R-:W-:Y:S01]  /*1040*/  ISETP.GT.U32.AND P3, PT, R16.reuse, R8, PT ;  /* 0x000000081000720c */ /* 0x040fe20003f64070 */
[----:B------:R-:W-:Y:S01]  /*1050*/  @!P5 IMAD.MOV R3, RZ, RZ, -R3 ;  /* 0x000000ffff03d224 */ /* 0x000fe200078e0a03 */
[----:B------:R-:W-:Y:S01]  /*1060*/  ISETP.GT.U32.AND P5, PT, R16, R10, PT ;  /* 0x0000000a1000720c */ /* 0x000fe20003fa4070 */
[----:B------:R-:W-:Y:S01]  /*1070*/  @!P2 IMAD.MOV R4, RZ, RZ, -R4 ;  /* 0x000000ffff04a224 */ /* 0x000fe200078e0a04 */
[----:B------:R-:W-:Y:S01]  /*1080*/  ISETP.GE.AND P2, PT, R18, RZ, PT ;  /* 0x000000ff1200720c */ /* 0x000fe20003f46270 */
[--C-:B------:R-:W-:Y:S01]  /*1090*/  @!P0 IMAD.IADD R6, R6, 0x1, -R16.reuse ;  /* 0x0000000106068824 */ /* 0x100fe200078e0a10 */
        /* <DEDUP_REMOVED lines=9> */
[----:B------:R-:W-:Y:S01]  /*1130*/  @!P5 IMAD.IADD R10, R10, 0x1, -R16 ;  /* 0x000000010a0ad824 */ /* 0x000fe200078e0a10 */
[----:B------:R-:W-:Y:S01]  /*1140*/  LOP3.LUT R2, R2, 0x7e, RZ, 0xc0, !PT ;  /* 0x0000007e02027812 */ /* 0x000fe200078ec0ff */
[----:B------:R-:W-:Y:S01]  /*1150*/  USHF.R.U32.HI UR4, URZ, 0x4, UR6 ;  /* 0x000000043f047899 */ /* 0x000fe20008011606 */
[----:B------:R-:W-:Y:S01]  /*1160*/  ISETP.NE.AND P5, PT, R13, RZ, PT ;  /* 0x000000ff0d00720c */ /* 0x000fe20003fa5270 */
[----:B------:R-:W-:Y:S01]  /*1170*/  @!P0 IMAD.MOV R6, RZ, RZ, -R6 ;  /* 0x000000ffff068224 */ /* 0x000fe200078e0a06 */
[----:B------:R-:W-:Y:S01]  /*1180*/  LOP3.LUT R96, R2, 0x90, R15, 0x78, !PT ;  /* 0x0000009002607812 */ /* 0x000fe200078e780f */
[----:B------:R-:W-:Y:S01]  /*1190*/  IMAD R95, R95, 0x20, R2 ;  /* 0x000000205f5f7824 */ /* 0x000fe200078e0202 */
[----:B------:R-:W-:Y:S01]  /*11a0*/  LOP3.LUT R2, RZ, R13, RZ, 0x33, !PT ;  /* 0x0000000dff027212 */ /* 0x000fe200078e33ff */
[----:B------:R-:W-:Y:S01]  /*11b0*/  @!P1 IMAD.MOV R5, RZ, RZ, -R5 ;  /* 0x000000ffff059224 */ /* 0x000fe200078e0a05 */
[----:B------:R-:W-:Y:S01]  /*11c0*/  LEA R12, P0, R11, UR8, 0x1 ;  /* 0x000000080b0c7c11 */ /* 0x000fe2000f8008ff */
[----:B------:R-:W-:Y:S01]  /*11d0*/  @!P4 IMAD.MOV R7, RZ, RZ, -R7 ;  /* 0x000000ffff07c224 */ /* 0x000fe200078e0a07 */
[C---:B------:R-:W-:Y:S01]  /*11e0*/  SEL R3, R2.reuse, R3, !P5 ;  /* 0x0000000302037207 */ /* 0x040fe20006800000 */
[----:B------:R-:W-:Y:S01]  /*11f0*/  @!P3 IMAD.MOV R8, RZ, RZ, -R8 ;  /* 0x000000ffff08b224 */ /* 0x000fe200078e0a08 */
[C---:B------:R-:W-:Y:S01]  /*1200*/  SEL R4, R2.reuse, R4, !P5 ;  /* 0x0000000402047207 */ /* 0x040fe20006800000 */
[----:B------:R-:W-:Y:S01]  /*1210*/  @!P6 IMAD.MOV R9, RZ, RZ, -R9 ;  /* 0x000000ffff09e224 */ /* 0x000fe200078e0a09 */
[C---:B------:R-:W-:Y:S01]  /*1220*/  SEL R5, R2.reuse, R5, !P5 ;  /* 0x0000000502057207 */ /* 0x040fe20006800000 */
[----:B------:R-:W-:Y:S01]  /*1230*/  @!P2 IMAD.MOV R10, RZ, RZ, -R10 ;  /* 0x000000ffff0aa224 */ /* 0x000fe200078e0a0a */
[C---:B------:R-:W-:Y:S01]  /*1240*/  SEL R6, R2.reuse, R6, !P5 ;  /* 0x0000000602067207 */ /* 0x040fe20006800000 */
[----:B------:R-:W-:Y:S01]  /*1250*/  IMAD R3, R3, UR5, RZ ;  /* 0x0000000503037c24 */ /* 0x000fe2000f8e02ff */
[----:B------:R-:W-:Y:S01]  /*1260*/  SEL R7, R2, R7, !P5 ;  /* 0x0000000702077207 */ /* 0x000fe20006800000 */
[----:B------:R-:W-:Y:S01]  /*1270*/  IMAD R4, R4, UR5, RZ ;  /* 0x0000000504047c24 */ /* 0x000fe2000f8e02ff */
[C---:B------:R-:W-:Y:S01]  /*1280*/  SEL R8, R2.reuse, R8, !P5 ;  /* 0x0000000802087207 */ /* 0x040fe20006800000 */
[----:B------:R-:W-:Y:S01]  /*1290*/  IMAD R5, R5, UR5, RZ ;  /* 0x0000000505057c24 */ /* 0x000fe2000f8e02ff */
[----:B------:R-:W-:Y:S01]  /*12a0*/  SEL R9, R2, R9, !P5 ;  /* 0x0000000902097207 */ /* 0x000fe20006800000 */
[----:B------:R-:W-:Y:S01]  /*12b0*/  IMAD R6, R6, UR5, RZ ;  /* 0x0000000506067c24 */ /* 0x000fe2000f8e02ff */
[----:B------:R-:W-:Y:S01]  /*12c0*/  SEL R2, R2, R10, !P5 ;  /* 0x0000000a02027207 */ /* 0x000fe20006800000 */
[----:B------:R-:W-:Y:S01]  /*12d0*/  IMAD R7, R7, UR5, RZ ;  /* 0x0000000507077c24 */ /* 0x000fe2000f8e02ff */
[----:B------:R-:W-:Y:S01]  /*12e0*/  LEA.HI.X.SX32 R13, R11, UR9, 0x1, P0 ;  /* 0x000000090b0d7c11 */ /* 0x000fe200080f0eff */
[----:B------:R-:W-:Y:S01]  /*12f0*/  IMAD R8, R8, UR5, RZ ;  /* 0x0000000508087c24 */ /* 0x000fe2000f8e02ff */
[----:B------:R-:W-:Y:S01]  /*1300*/  ULDC.64 UR8, c[0x0][0x218] ;  /* 0x0000860000087ab9 */ /* 0x000fe20000000a00 */
[----:B------:R-:W-:Y:S01]  /*1310*/  IMAD R9, R9, UR5, RZ ;  /* 0x0000000509097c24 */ /* 0x000fe2000f8e02ff */
[C---:B------:R-:W-:Y:S01]  /*1320*/  LEA R20, P6, R3.reuse, UR8, 0x1 ;  /* 0x0000000803147c11 */ /* 0x040fe2000f8c08ff */
[----:B------:R-:W-:Y:S01]  /*1330*/  IMAD R2, R2, UR5, RZ ;  /* 0x0000000502027c24 */ /* 0x000fe2000f8e02ff */
[----:B------:R-:W-:Y:S01]  /*1340*/  UIADD3 UR5, UR6, 0x1000, URZ ;  /* 0x0000100006057890 */ /* 0x000fe2000fffe03f */
[----:B------:R-:W-:Y:S01]  /*1350*/  LEA R88, P5, R4, UR8, 0x1 ;  /* 0x0000000804587c11 */ /* 0x000fe2000f8a08ff */
[----:B------:R-:W-:Y:S01]  /*1360*/  USGXT.U32 UR4, UR4, 0xe ;  /* 0x0000000e0404789a */ /* 0x000fe20008000000 */
[----:B------:R-:W-:Y:S01]  /*1370*/  LEA.HI.X.SX32 R21, R3, UR9, 0x1, P6 ;  /* 0x0000000903157c11 */ /* 0x000fe2000b0f0eff */
[----:B------:R-:W-:Y:S01]  /*1380*/  USHF.R.U32.HI UR5, URZ, 0x4, UR5 ;  /* 0x000000043f057899 */ /* 0x000fe20008011605 */
[----:B------:R-:W-:Y:S01]  /*1390*/  LEA R22, P4, R5, UR8, 0x1 ;  /* 0x0000000805167c11 */ /* 0x000fe2000f8808ff */
[----:B------:R-:W-:Y:S01]  /*13a0*/  IMAD R121, R115, 0x5, RZ ;  /* 0x0000000573797824 */ /* 0x000fe200078e02ff */
[----:B------:R-:W-:Y:S01]  /*13b0*/  LEA R16, P3, R6, UR8, 0x1 ;  /* 0x0000000806107c11 */ /* 0x000fe2000f8608ff */
[----:B------:R-:W-:Y:S01]  /*13c0*/  USGXT.U32 UR10, UR5, 0xe ;  /* 0x0000000e050a789a */ /* 0x000fe20008000000 */
[----:B------:R-:W-:Y:S01]  /*13d0*/  LEA R18, P2, R7, UR8, 0x1 ;  /* 0x0000000807127c11 */ /* 0x000fe2000f8408ff */
[C---:B------:R-:W-:Y:S01]  /*13e0*/  IMAD.SHL.U32 R119, R115.reuse, 0x4, RZ ;  /* 0x0000000473777824 */ /* 0x040fe200078e00ff */
[----:B------:R-:W-:Y:S01]  /*13f0*/  LEA R118, P1, R8, UR8, 0x1 ;  /* 0x0000000808767c11 */ /* 0x000fe2000f8208ff */
[----:B------:R-:W-:Y:S01]  /*1400*/  IMAD R117, R115, 0x3, RZ ;  /* 0x0000000373757824 */ /* 0x000fe200078e02ff */
[----:B------:R-:W-:-:S02]  /*1410*/  LEA R116, P0, R9, UR8, 0x1 ;  /* 0x0000000809747c11 */ /* 0x000fc4000f8008ff */
[----:B------:R-:W-:Y:S02]  /*1420*/  CS2R R24, SRZ ;  /* 0x0000000000187805 */ /* 0x000fe4000001ff00 */
[----:B------:R-:W-:Y:S02]  /*1430*/  LEA R90, P6, R2, UR8, 0x1 ;  /* 0x00000008025a7c11 */ /* 0x000fe4000f8c08ff */
[----:B------:R-:W-:Y:S02]  /*1440*/  CS2R R26, SRZ ;  /* 0x00000000001a7805 */ /* 0x000fe4000001ff00 */
[----:B------:R-:W-:Y:S01]  /*1450*/  LEA.HI.X.SX32 R89, R4, UR9, 0x1, P5 ;  /* 0x0000000904597c11 */ /* 0x000fe2000a8f0eff */
[----:B------:R-:W-:Y:S01]  /*1460*/  IMAD.U32 R99, RZ, RZ, UR7 ;  /* 0x00000007ff637e24 */ /* 0x000fe2000f8e00ff */
[----:B------:R-:W-:Y:S01]  /*1470*/  LEA.HI.X.SX32 R23, R5, UR9, 0x1, P4 ;  /* 0x0000000905177c11 */ /* 0x000fe2000a0f0eff */
[----:B------:R-:W-:Y:S01]  /*1480*/  IMAD.SHL.U32 R113, R113, 0x10, RZ ;  /* 0x0000001071717824 */ /* 0x000fe200078e00ff */
[----:B------:R-:W-:Y:S01]  /*1490*/  LEA.HI.X.SX32 R17, R6, UR9, 0x1, P3 ;  /* 0x0000000906117c11 */ /* 0x000fe200098f0eff */
[----:B------:R-:W-:Y:S01]  /*14a0*/  IMAD.SHL.U32 R115, R115, 0x2, RZ ;  /* 0x0000000273737824 */ /* 0x000fe200078e00ff */
[----:B------:R-:W-:Y:S01]  /*14b0*/  LEA.HI.X.SX32 R19, R7, UR9, 0x1, P2 ;  /* 0x0000000907137c11 */ /* 0x000fe200090f0eff */
[----:B------:R-:W-:Y:S01]  /*14c0*/  UMOV UR8, 0x80 ;  /* 0x0000008000087882 */ /* 0x000fe20000000000 */
[----:B------:R-:W-:Y:S01]  /*14d0*/  LEA.HI.X.SX32 R91, R8, UR9, 0x1, P1 ;  /* 0x00000009085b7c11 */ /* 0x000fe200088f0eff */
[----:B------:R-:W-:Y:S01]  /*14e0*/  UMOV UR5, URZ ;  /* 0x0000003f00057c82 */ /* 0x000fe20008000000 */
[----:B------:R-:W-:Y:S01]  /*14f0*/  LEA.HI.X.SX32 R163, R9, UR9, 0x1, P0 ;  /* 0x0000000909a37c11 */ /* 0x000fe200080f0eff */
[----:B------:R-:W-:Y:S01]  /*1500*/  UMOV UR18, UR10 ;  /* 0x0000000a00127c82 */ /* 0x000fe20008000000 */
[----:B------:R-:W-:Y:S01]  /*1510*/  LEA.HI.X.SX32 R141, R2, UR9, 0x1, P6 ;  /* 0x00000009028d7c11 */ /* 0x000fe2000b0f0eff */
[----:B------:R-:W-:Y:S01]  /*1520*/  UMOV UR9, 0x40000040 ;  /* 0x4000004000097882 */ /* 0x000fe20000000000 */
[C---:B------:R-:W-:Y:S01]  /*1530*/  LOP3.LUT R112, R95.reuse, 0x10, RZ, 0x3c, !PT ;  /* 0x000000105f707812 */ /* 0x040fe200078e3cff */
[----:B------:R-:W-:Y:S01]  /*1540*/  UIADD3.64 UR8, UR4, UR8, URZ ;  /* 0x0000000804087297 */ /* 0x000fe2000fffe03f */
[----:B------:R-:W-:-:S02]  /*1550*/  LOP3.LUT R110, R95, 0x20, RZ, 0x3c, !PT ;  /* 0x000000205f6e7812 */ /* 0x000fc400078e3cff */
[C---:B------:R-:W-:Y:S02]  /*1560*/  LOP3.LUT R108, R95.reuse, 0x30, RZ, 0x3c, !PT ;  /* 0x000000305f6c7812 */ /* 0x040fe400078e3cff */
[C---:B------:R-:W-:Y:S02]  /*1570*/  LOP3.LUT R106, R95.reuse, 0x40, RZ, 0x3c, !PT ;  /* 0x000000405f6a7812 */ /* 0x040fe400078e3cff */
[C---:B------:R-:W-:Y:S02]  /*1580*/  LOP3.LUT R104, R95.reuse, 0x50, RZ, 0x3c, !PT ;  /* 0x000000505f687812 */ /* 0x040fe400078e3cff */
[C---:B------:R-:W-:Y:S02]  /*1590*/  LOP3.LUT R102, R95.reuse, 0x60, RZ, 0x3c, !PT ;  /* 0x000000605f667812 */ /* 0x040fe400078e3cff */
[----:B------:R-:W-:-:S07]  /*15a0*/  LOP3.LUT R100, R95, 0x70, RZ, 0x3c, !PT ;  /* 0x000000705f647812 */ /* 0x000fce00078e3cff */
.L_x_1:
[C---:B------:R-:W-:Y:S01]  /*15b0*/  ISETP.GT.AND P0, PT, R99.reuse, 0x2, PT ;  /* 0x000000026300780c */ /* 0x040fe20003f04270 */
[----:B------:R-:W-:Y:S01]  /*15c0*/  IMAD.MOV.U32 R2, RZ, RZ, R12 ;  /* 0x000000ffff027224 */ /* 0x000fe200078e000c */
[C---:B------:R-:W-:Y:S01]  /*15d0*/  ISETP.GT.AND P1, PT, R99.reuse, 0x3, PT ;  /* 0x000000036300780c */ /* 0x040fe20003f24270 */
[----:B------:R-:W-:Y:S01]  /*15e0*/  IMAD.MOV.U32 R3, RZ, RZ, R13 ;  /* 0x000000ffff037224 */ /* 0x000fe200078e000d */
[----:B------:R-:W-:Y:S01]  /*15f0*/  ISETP.GT.AND P3, PT, R99, 0x6, PT ;  /* 0x000000066300780c */ /* 0x000fe20003f64270 */
[----:B------:R-:W0:Y:S01]  /*1600*/  LDC R15, c[0x0][0x238] ;  /* 0x00008e00ff0f7b82 */ /* 0x000e220000000800 */
[----:B------:R-:W-:Y:S01]  /*1610*/  PRMT R133, RZ, 0x7610, R133 ;  /* 0x00007610ff857816 */ /* 0x000fe20000000085 */
[----:B------:R-:W-:Y:S01]  /*1620*/  IMAD.WIDE R8, R115, 0x2, R2 ;  /* 0x0000000273087825 */ /* 0x000fe200078e0202 */
[----:B------:R-:W-:-:S03]  /*1630*/  PRMT R145, RZ, 0x7610, R145 ;  /* 0x00007610ff917816 */ /* 0x000fc60000000091 */
[----:B------:R-:W-:Y:S01]  /*1640*/  IMAD.WIDE R10, R117, 0x2, R2 ;  /* 0x00000002750a7825 */ /* 0x000fe200078e0202 */
[----:B------:R-:W-:Y:S01]  /*1650*/  PRMT R137, RZ, 0x7610, R137 ;  /* 0x00007610ff897816 */ /* 0x000fe20000000089 */
[----:B------:R1:W2:Y:S01]  /*1660*/  @P0 LDG.E.U16 R133, desc[UR12][R8.64] ;  /* 0x0000000c08850981 */ /* 0x0002a2000c1e1500 */
[C---:B------:R-:W-:Y:S02]  /*1670*/  ISETP.GT.AND P0, PT, R99.reuse, 0x4, PT ;  /* 0x000000046300780c */ /* 0x040fe40003f04270 */
[C---:B------:R-:W-:Y:S01]  /*1680*/  ISETP.GT.AND P2, PT, R99.reuse, 0x5, PT ;  /* 0x000000056300780c */ /* 0x040fe20003f44270 */
[----:B------:R-:W3:Y:S01]  /*1690*/  @P1 LDG.E.U16 R145, desc[UR12][R10.64] ;  /* 0x0000000c0a911981 */ /* 0x000ee2000c1e1500 */
[----:B------:R-:W-:Y:S01]  /*16a0*/  ISETP.GT.AND P1, PT, R99, 0x7, PT ;  /* 0x000000076300780c */ /* 0x000fe20003f24270 */
[----:B------:R-:W-:Y:S01]  /*16b0*/  IMAD.WIDE R4, R119, 0x2, R2 ;  /* 0x0000000277047825 */ /* 0x000fe200078e0202 */
[----:B------:R-:W-:Y:S02]  /*16c0*/  PRMT R143, RZ, 0x7610, R143 ;  /* 0x00007610ff8f7816 */ /* 0x000fe4000000008f */
[----:B------:R-:W-:Y:S01]  /*16d0*/  PRMT R139, RZ, 0x7610, R139 ;  /* 0x00007610ff8b7816 */ /* 0x000fe2000000008b */
[----:B-1----:R-:W-:Y:S01]  /*16e0*/  IMAD.WIDE R8, R123, 0x2, R2 ;  /* 0x000000027b087825 */ /* 0x002fe200078e0202 */
[----:B------:R-:W-:-:S03]  /*16f0*/  PRMT R135, RZ, 0x7610, R135 ;  /* 0x00007610ff877816 */ /* 0x000fc60000000087 */
[--C-:B------:R-:W-:Y:S01]  /*1700*/  IMAD.WIDE R6, R121, 0x2, R2.reuse ;  /* 0x0000000279067825 */ /* 0x100fe200078e0202 */
[----:B------:R-:W4:Y:S01]  /*1710*/  @P3 LDG.E.U16 R137, desc[UR12][R8.64] ;  /* 0x0000000c08893981 */ /* 0x000f22000c1e1500 */
[----:B------:R-:W-:Y:S02]  /*1720*/  ISETP.GT.AND P3, PT, R99, 0xa, PT ;  /* 0x0000000a6300780c */ /* 0x000fe40003f64270 */
[----:B------:R-:W-:Y:S01]  /*1730*/  IMAD.WIDE R12, R125, 0x2, R2 ;  /* 0x000000027d0c7825 */ /* 0x000fe200078e0202 */
[----:B------:R-:W5:Y:S01]  /*1740*/  @P0 LDG.E.U16 R143, desc[UR12][R4.64] ;  /* 0x0000000c048f0981 */ /* 0x000f62000c1e1500 */
[----:B------:R-:W-:Y:S02]  /*1750*/  PRMT R149, RZ, 0x7610, R149 ;  /* 0x00007610ff957816 */ /* 0x000fe40000000095 */
[C---:B------:R-:W-:Y:S01]  /*1760*/  ISETP.GT.AND P4, PT, R99.reuse, 0xb, PT ;  /* 0x0000000b6300780c */ /* 0x040fe20003f84270 */
[----:B------:R1:W4:Y:S01]  /*1770*/  @P2 LDG.E.U16 R139, desc[UR12][R6.64] ;  /* 0x0000000c068b2981 */ /* 0x000322000c1e1500 */
[----:B------:R-:W-:-:S02]  /*1780*/  ISETP.GT.AND P2, PT, R99, 0x8, PT ;  /* 0x000000086300780c */ /* 0x000fc40003f44270 */
[C---:B------:R-:W-:Y:S01]  /*1790*/  ISETP.GT.AND P0, PT, R99.reuse, 0xc, PT ;  /* 0x0000000c6300780c */ /* 0x040fe20003f04270 */
[----:B------:R0:W4:Y:S01]  /*17a0*/  @P1 LDG.E.U16 R135, desc[UR12][R12.64] ;  /* 0x0000000c0c871981 */ /* 0x000122000c1e1500 */
[----:B------:R-:W-:Y:S01]  /*17b0*/  ISETP.GT.AND P1, PT, R99, 0x9, PT ;  /* 0x000000096300780c */ /* 0x000fe20003f24270 */
[----:B-1----:R-:W-:Y:S01]  /*17c0*/  IMAD.WIDE R6, R131, 0x2, R2 ;  /* 0x0000000283067825 */ /* 0x002fe200078e0202 */
[----:B------:R-:W-:Y:S02]  /*17d0*/  PRMT R114, RZ, 0x7610, R114 ;  /* 0x00007610ff727816 */ /* 0x000fe40000000072 */
[----:B------:R-:W-:Y:S02]  /*17e0*/  PRMT R147, RZ, 0x7610, R147 ;  /* 0x00007610ff937816 */ /* 0x000fe40000000093 */
[----:B------:R1:W3:Y:S01]  /*17f0*/  @P3 LDG.E.U16 R149, desc[UR12][R6.64] ;  /* 0x0000000c06953981 */ /* 0x0002e2000c1e1500 */
[----:B------:R-:W-:Y:S01]  /*1800*/  ISETP.GT.AND P3, PT, R99, 0xe, PT ;  /* 0x0000000e6300780c */ /* 0x000fe20003f64270 */
[----:B------:R-:W-:Y:S01]  /*1810*/  IMAD.WIDE R10, R127, 0x2, R2 ;  /* 0x000000027f0a7825 */ /* 0x000fe200078e0202 */
[----:B------:R-:W-:-:S02]  /*1820*/  PRMT R151, RZ, 0x7610, R151 ;  /* 0x00007610ff977816 */ /* 0x000fc40000000097 */
[----:B------:R-:W-:Y:S01]  /*1830*/  PRMT R153, RZ, 0x7610, R153 ;  /* 0x00007610ff997816 */ /* 0x000fe20000000099 */
[--C-:B------:R-:W-:Y:S01]  /*1840*/  IMAD.WIDE R4, R129, 0x2, R2.reuse ;  /* 0x0000000281047825 */ /* 0x100fe200078e0202 */
[----:B------:R-:W2:Y:S03]  /*1850*/  @P2 LDG.E.U16 R114, desc[UR12][R10.64] ;  /* 0x0000000c0a722981 */ /* 0x000ea6000c1e1500 */
[--C-:B------:R-:W-:Y:S01]  /*1860*/  IMAD.WIDE R8, R107, 0x2, R2.reuse ;  /* 0x000000026b087825 */ /* 0x100fe200078e0202 */
[----:B------:R1:W5:Y:S03]  /*1870*/  @P1 LDG.E.U16 R147, desc[UR12][R4.64] ;  /* 0x0000000c04931981 */ /* 0x000366000c1e1500 */
[----:B0-----:R-:W-:Y:S01]  /*1880*/  IMAD.WIDE R12, R105, 0x2, R2 ;  /* 0x00000002690c7825 */ /* 0x001fe200078e0202 */
[----:B------:R0:W4:Y:S01]  /*1890*/  @P4 LDG.E.U16 R151, desc[UR12][R8.64] ;  /* 0x0000000c08974981 */ /* 0x000122000c1e1500 */
[----:B------:R-:W-:-:S02]  /*18a0*/  PRMT R157, RZ, 0x7610, R157 ;  /* 0x00007610ff9d7816 */ /* 0x000fc4000000009d */
[C---:B------:R-:W-:Y:S01]  /*18b0*/  ISETP.GT.AND P2, PT, R99.reuse, 0xd, PT ;  /* 0x0000000d6300780c */ /* 0x040fe20003f44270 */
[----:B------:R-:W4:Y:S01]  /*18c0*/  @P0 LDG.E.U16 R153, desc[UR12][R12.64] ;  /* 0x0000000c0c990981 */ /* 0x000f22000c1e1500 */
[----:B------:R-:W-:Y:S01]  /*18d0*/  ISETP.GT.AND P4, PT, R99, 0xf, PT ;  /* 0x0000000f6300780c */ /* 0x000fe20003f84270 */
[----:B-1----:R-:W-:Y:S01]  /*18e0*/  IMAD.WIDE R6, R103, 0x2, R2 ;  /* 0x0000000267067825 */ /* 0x002fe200078e0202 */
[C---:B------:R-:W-:Y:S02]  /*18f0*/  ISETP.GT.AND P1, PT, R99.reuse, 0x1, PT ;  /* 0x000000016300780c */ /* 0x040fe40003f24270 */
[----:B------:R-:W-:Y:S02]  /*1900*/  ISETP.GT.AND P0, PT, R99, RZ, PT ;  /* 0x000000ff6300720c */ /* 0x000fe40003f04270 */
[----:B------:R1:W4:Y:S01]  /*1910*/  @P3 LDG.E.U16 R157, desc[UR12][R6.64] ;  /* 0x0000000c069d3981 */ /* 0x000322000c1e1500 */
[----:B------:R-:W-:Y:S01]  /*1920*/  PRMT R155, RZ, 0x7610, R155 ;  /* 0x00007610ff9b7816 */ /* 0x000fe2000000009b */
[----:B------:R-:W-:Y:S01]  /*1930*/  IMAD.WIDE R4, R109, 0x2, R2 ;  /* 0x000000026d047825 */ /* 0x000fe200078e0202 */
[----:B------:R-:W-:-:S02]  /*1940*/  PRMT R159, RZ, 0x7610, R159 ;  /* 0x00007610ff9f7816 */ /* 0x000fc4000000009f */
[----:B------:R-:W-:Y:S01]  /*1950*/  PRMT R161, RZ, 0x7610, R161 ;  /* 0x00007610ffa17816 */ /* 0x000fe200000000a1 */
[----:B0-----:R-:W-:Y:S01]  /*1960*/  IMAD.WIDE R8, R101, 0x2, R2 ;  /* 0x0000000265087825 */ /* 0x001fe200078e0202 */
[----:B------:R0:W4:Y:S03]  /*1970*/  @P2 LDG.E.U16 R155, desc[UR12][R4.64] ;  /* 0x0000000c049b2981 */ /* 0x000126000c1e1500 */
[--C-:B-1----:R-:W-:Y:S01]  /*1980*/  IMAD.MOV.U32 R6, RZ, RZ, R116.reuse ;  /* 0x000000ffff067224 */ /* 0x102fe200078e0074 */
[----:B------:R-:W-:Y:S01]  /*1990*/  PRMT R116, RZ, 0x7610, R116 ;  /* 0x00007610ff747816 */ /* 0x000fe20000000074 */
[----:B------:R-:W-:Y:S01]  /*19a0*/  IMAD.WIDE R14, R15, 0x2, R2 ;  /* 0x000000020f0e7825 */ /* 0x000fe200078e0202 */
[----:B------:R1:W4:Y:S04]  /*19b0*/  @P4 LDG.E.U16 R159, desc[UR12][R8.64] ;  /* 0x0000000c089f4981 */ /* 0x000328000c1e1500 */
[----:B------:R1:W3:Y:S04]  /*19c0*/  @P1 LDG.E.U16 R161, desc[UR12][R14.64] ;  /* 0x0000000c0ea11981 */ /* 0x0002e8000c1e1500 */
[----:B------:R-:W5:Y:S01]  /*19d0*/  @P0 LDG.E.U16 R116, desc[UR12][R2.64] ;  /* 0x0000000c02740981 */ /* 0x000f62000c1e1500 */
[----:B------:R-:W-:Y:S01]  /*19e0*/  BAR.SYNC.DEFER_BLOCKING 0x0 ;  /* 0x0000000000007b1d */ /* 0x000fe20000010000 */
[----:B------:R-:W-:Y:S01]  /*19f0*/  ISETP.GE.AND P1, PT, R92, R99, PT ;  /* 0x000000635c00720c */ /* 0x000fe20003f26270 */
[----:B0-----:R-:W-:-:S02]  /*1a00*/  IMAD.MOV.U32 R4, RZ, RZ, R118 ;  /* 0x000000ffff047224 */ /* 0x001fc400078e0076 */
[----:B------:R-:W-:Y:S02]  /*1a10*/  IMAD.MOV.U32 R5, RZ, RZ, R91 ;  /* 0x000000ffff057224 */ /* 0x000fe400078e005b */
[----:B------:R-:W-:Y:S02]  /*1a20*/  IMAD.MOV.U32 R7, RZ, RZ, R163 ;  /* 0x000000ffff077224 */ /* 0x000fe400078e00a3 */
[----:B-1----:R-:W-:Y:S02]  /*1a30*/  IMAD.MOV.U32 R8, RZ, RZ, R90 ;  /* 0x000000ffff087224 */ /* 0x002fe400078e005a */
[----:B------:R-:W-:Y:S01]  /*1a40*/  IMAD.MOV.U32 R9, RZ, RZ, R141 ;  /* 0x000000ffff097224 */ /* 0x000fe200078e008d */
[----:B------:R-:W-:Y:S01]  /*1a50*/  PRMT R163, RZ, 0x7610, R163 ;  /* 0x00007610ffa37816 */ /* 0x000fe200000000a3 */
[C---:B------:R-:W-:Y:S01]  /*1a60*/  IMAD.WIDE R12, R111.reuse, 0x2, R6 ;  /* 0x000000026f0c7825 */ /* 0x040fe200078e0206 */
[----:B------:R-:W-:Y:S02]  /*1a70*/  PRMT R165, RZ, 0x7610, R165 ;  /* 0x00007610ffa57816 */ /* 0x000fe400000000a5 */
[----:B------:R-:W-:Y:S01]  /*1a80*/  PRMT R118, RZ, 0x7610, R118 ;  /* 0x00007610ff767816 */ /* 0x000fe20000000076 */
[----:B------:R-:W-:-:S04]  /*1a90*/  IMAD.WIDE R10, R111, 0x2, R8 ;  /* 0x000000026f0a7825 */ /* 0x000fc800078e0208 */
[----:B------:R-:W-:Y:S01]  /*1aa0*/  IMAD.WIDE R14, R111, 0x2, R4 ;  /* 0x000000026f0e7825 */ /* 0x000fe200078e0204 */
[----:B------:R0:W4:Y:S04]  /*1ab0*/  @!P1 LDG.E.U16 R163, desc[UR12][R10.64] ;  /* 0x0000000c0aa39981 */ /* 0x000128000c1e1500 */
[----:B------:R1:W4:Y:S04]  /*1ac0*/  @!P1 LDG.E.U16 R165, desc[UR12][R12.64] ;  /* 0x0000000c0ca59981 */ /* 0x000328000c1e1500 */
[----:B------:R1:W4:Y:S01]  /*1ad0*/  @!P1 LDG.E.U16 R118, desc[UR12][R14.64] ;  /* 0x0000000c0e769981 */ /* 0x000322000c1e1500 */
[----:B0-----:R-:W-:-:S02]  /*1ae0*/  IMAD.MOV.U32 R10, RZ, RZ, R20 ;  /* 0x000000ffff0a7224 */ /* 0x001fc400078e0014 */
[----:B------:R-:W-:Y:S02]  /*1af0*/  IMAD.MOV.U32 R11, RZ, RZ, R21 ;  /* 0x000000ffff0b7224 */ /* 0x000fe400078e0015 */
[----:B-1----:R-:W-:Y:S02]  /*1b00*/  IMAD.MOV.U32 R12, RZ, RZ, R88 ;  /* 0x000000ffff0c7224 */ /* 0x002fe400078e0058 */
[----:B------:R-:W-:Y:S02]  /*1b10*/  IMAD.MOV.U32 R13, RZ, RZ, R89 ;  /* 0x000000ffff0d7224 */ /* 0x000fe400078e0059 */
[----:B------:R-:W-:Y:S02]  /*1b20*/  IMAD.MOV.U32 R14, RZ, RZ, R22 ;  /* 0x000000ffff0e7224 */ /* 0x000fe400078e0016 */
[----:B------:R-:W-:Y:S01]  /*1b30*/  IMAD.MOV.U32 R15, RZ, RZ, R23 ;  /* 0x000000ffff0f7224 */ /* 0x000fe200078e0017 */
[----:B------:R-:W-:Y:S01]  /*1b40*/  PRMT R120, RZ, 0x7610, R120 ;  /* 0x00007610ff787816 */ /* 0x000fe20000000078 */
[----:B------:R-:W-:Y:S01]  /*1b50*/  IMAD.WIDE R20, R111, 0x2, R18 ;  /* 0x000000026f147825 */ /* 0x000fe200078e0212 */
[----:B------:R-:W-:-:S02]  /*1b60*/  PRMT R122, RZ, 0x7610, R122 ;  /* 0x00007610ff7a7816 */ /* 0x000fc4000000007a */
[----:B------:R-:W-:Y:S01]  /*1b70*/  PRMT R124, RZ, 0x7610, R124 ;  /* 0x00007610ff7c7816 */ /* 0x000fe2000000007c */
[C---:B------:R-:W-:Y:S01]  /*1b80*/  IMAD.WIDE R22, R111.reuse, 0x2, R16 ;  /* 0x000000026f167825 */ /* 0x040fe200078e0210 */
[----:B------:R-:W-:Y:S01]  /*1b90*/  PRMT R126, RZ, 0x7610, R126 ;  /* 0x00007610ff7e7816 */ /* 0x000fe2000000007e */
[----:B------:R-:W4:Y:S01]  /*1ba0*/  @!P1 LDG.E.U16 R120, desc[UR12][R20.64] ;  /* 0x0000000c14789981 */ /* 0x000f22000c1e1500 */
[----:B------:R-:W-:Y:S01]  /*1bb0*/  PRMT R128, RZ, 0x7610, R128 ;  /* 0x00007610ff807816 */ /* 0x000fe20000000080 */
[C---:B------:R-:W-:Y:S02]  /*1bc0*/  IMAD.WIDE R88, R111.reuse, 0x2, R14 ;  /* 0x000000026f587825 */ /* 0x040fe400078e020e */
[----:B------:R-:W4:Y:S02]  /*1bd0*/  @!P1 LDG.E.U16 R122, desc[UR12][R22.64] ;  /* 0x0000000c167a9981 */ /* 0x000f24000c1e1500 */
[C---:B------:R-:W-:Y:S02]  /*1be0*/  IMAD.WIDE R90, R111.reuse, 0x2, R12 ;  /* 0x000000026f5a7825 */ /* 0x040fe400078e020c */
[----:B------:R-:W4:Y:S02]  /*1bf0*/  @!P1 LDG.E.U16 R124, desc[UR12][R88.64] ;  /* 0x0000000c587c9981 */ /* 0x000f24000c1e1500 */
[----:B------:R-:W-:-:S02]  /*1c00*/  IMAD.WIDE R140, R111, 0x2, R10 ;  /* 0x000000026f8c7825 */ /* 0x000fc400078e020a */
[----:B------:R0:W4:Y:S04]  /*1c10*/  @!P1 LDG.E.U16 R126, desc[UR12][R90.64] ;  /* 0x0000000c5a7e9981 */ /* 0x000128000c1e1500 */
[----:B------:R1:W4:Y:S01]  /*1c20*/  @!P1 LDG.E.U16 R128, desc[UR12][R140.64] ;  /* 0x0000000c8c809981 */ /* 0x000322000c1e1500 */
[----:B------:R-:W-:Y:S01]  /*1c30*/  UMOV UR16, UR4 ;  /* 0x0000000400107c82 */ /* 0x000fe20008000000 */
[----:B------:R-:W-:Y:S01]  /*1c40*/  UMOV UR17, 0x40000040 ;  /* 0x4000004000117882 */ /* 0x000fe20000000000 */
[----:B------:R-:W-:Y:S01]  /*1c50*/  UMOV UR10, UR18 ;  /* 0x00000012000a7c82 */ /* 0x000fe20008000000 */
[----:B------:R-:W-:Y:S01]  /*1c60*/  UMOV UR11, UR19 ;  /* 0x00000013000b7c82 */ /* 0x000fe20008000000 */
[----:B------:R-:W-:-:S05]  /*1c70*/  VIADD R98, R98, 0xffffffff ;  /* 0xffffffff62627836 */ /* 0x000fca0000000000 */
[----:B------:R-:W-:Y:S01]  /*1c80*/  ISETP.NE.U32.AND P0, PT, R98, RZ, PT ;  /* 0x000000ff6200720c */ /* 0x000fe20003f05070 */
[----:B0-----:R-:W-:-:S04]  /*1c90*/  IMAD.WIDE R90, R113, 0x2, R4 ;  /* 0x00000002715a7825 */ /* 0x001fc800078e0204 */
[----:B------:R-:W-:-:S04]  /*1ca0*/  IMAD.WIDE R8, R113, 0x2, R8 ;  /* 0x0000000271087825 */ /* 0x000fc800078e0208 */
[----:B------:R-:W-:-:S04]  /*1cb0*/  IMAD.WIDE R2, R97, 0x2, R2 ;  /* 0x0000000261027825 */ /* 0x000fc800078e0202 */
[----:B------:R-:W-:-:S04]  /*1cc0*/  IMAD.WIDE R88, R113, 0x2, R12 ;  /* 0x0000000271587825 */ /* 0x000fc800078e020c */
[----:B------:R-:W-:-:S04]  /*1cd0*/  IMAD.WIDE R20, R113, 0x2, R10 ;  /* 0x0000000271147825 */ /* 0x000fc800078e020a */
[----:B------:R-:W-:-:S04]  /*1ce0*/  IMAD.WIDE R22, R113, 0x2, R14 ;  /* 0x0000000271167825 */ /* 0x000fc800078e020e */
[----:B------:R-:W-:-:S04]  /*1cf0*/  IMAD.WIDE R16, R113, 0x2, R16 ;  /* 0x0000000271107825 */ /* 0x000fc800078e0210 */
[----:B------:R-:W-:-:S04]  /*1d00*/  IMAD.WIDE R18, R113, 0x2, R18 ;  /* 0x0000000271127825 */ /* 0x000fc800078e0212 */
[----:B-1----:R-:W-:Y:S02]  /*1d10*/  IMAD.MOV.U32 R141, RZ, RZ, R9 ;  /* 0x000000ffff8d7224 */ /* 0x002fe400078e0009 */
[----:B------:R-:W-:Y:S01]  /*1d20*/  IMAD.MOV.U32 R12, RZ, RZ, R2 ;  /* 0x000000ffff0c7224 */ /* 0x000fe200078e0002 */
[----:B--2---:R-:W-:Y:S04]  /*1d30*/  STS.U16 [R95+UR6+0x400], R114 ;  /* 0x000400725f007988 */ /* 0x004fe80008000406 */
[----:B-----5:R-:W-:Y:S04]  /*1d40*/  STS.U16 [R95+UR6], R116 ;  /* 0x000000745f007988 */ /* 0x020fe80008000406 */
[----:B---3--:R-:W-:Y:S04]  /*1d50*/  STS.U16 [R112+UR6+0x80], R161 ;  /* 0x000080a170007988 */ /* 0x008fe80008000406 */
[----:B------:R-:W-:Y:S04]  /*1d60*/  STS.U16 [R112+UR6+0x480], R147 ;  /* 0x0004809370007988 */ /* 0x000fe80008000406 */
[----:B------:R-:W-:Y:S04]  /*1d70*/  STS.U16 [R110+UR6+0x100], R133 ;  /* 0x000100856e007988 */ /* 0x000fe80008000406 */
[----:B------:R-:W-:Y:S04]  /*1d80*/  STS.U16 [R110+UR6+0x500], R149 ;  /* 0x000500956e007988 */ /* 0x000fe80008000406 */
[----:B------:R-:W-:Y:S04]  /*1d90*/  STS.U16 [R108+UR6+0x180], R145 ;  /* 0x000180916c007988 */ /* 0x000fe80008000406 */
[----:B----4-:R-:W-:Y:S04]  /*1da0*/  STS.U16 [R108+UR6+0x580], R151 ;  /* 0x000580976c007988 */ /* 0x010fe80008000406 */
[----:B------:R-:W-:Y:S04]  /*1db0*/  STS.U16 [R106+UR6+0x200], R143 ;  /* 0x0002008f6a007988 */ /* 0x000fe80008000406 */
[----:B------:R-:W-:Y:S04]  /*1dc0*/  STS.U16 [R106+UR6+0x600], R153 ;  /* 0x000600996a007988 */ /* 0x000fe80008000406 */
[----:B------:R-:W-:Y:S04]  /*1dd0*/  STS.U16 [R104+UR6+0x280], R139 ;  /* 0x0002808b68007988 */ /* 0x000fe80008000406 */
[----:B------:R-:W-:Y:S04]  /*1de0*/  STS.U16 [R104+UR6+0x680], R155 ;  /* 0x0006809b68007988 */ /* 0x000fe80008000406 */
[----:B------:R-:W-:Y:S04]  /*1df0*/  STS.U16 [R102+UR6+0x300], R137 ;  /* 0x0003008966007988 */ /* 0x000fe80008000406 */
[----:B------:R-:W-:Y:S04]  /*1e00*/  STS.U16 [R102+UR6+0x700], R157 ;  /* 0x0007009d66007988 */ /* 0x000fe80008000406 */
[----:B------:R-:W-:Y:S04]  /*1e10*/  STS.U16 [R100+UR6+0x380], R135 ;  /* 0x0003808764007988 */ /* 0x000fe80008000406 */
[----:B------:R-:W-:Y:S04]  /*1e20*/  STS.U16 [R100+UR6+0x780], R159 ;  /* 0x0007809f64007988 */ /* 0x000fe80008000406 */
[----:B------:R0:W-:Y:S04]  /*1e30*/  STS.U16 [R96+UR6+0x1000], R163 ;  /* 0x001000a360007988 */ /* 0x0001e80008000406 */
[----:B------:R-:W-:Y:S04]  /*1e40*/  STS.U16 [R96+UR6+0x1100], R165 ;  /* 0x001100a560007988 */ /* 0x000fe80008000406 */
[----:B------:R1:W-:Y:S04]  /*1e50*/  STS.U16 [R96+UR6+0x1200], R118 ;  /* 0x0012007660007988 */ /* 0x0003e80008000406 */
[----:B------:R2:W-:Y:S04]  /*1e60*/  STS.U16 [R96+UR6+0x1300], R120 ;  /* 0x0013007860007988 */ /* 0x0005e80008000406 */
[----:B------:R2:W-:Y:S04]  /*1e70*/  STS.U16 [R96+UR6+0x1400], R122 ;  /* 0x0014007a60007988 */ /* 0x0005e80008000406 */
[----:B------:R2:W-:Y:S04]  /*1e80*/  STS.U16 [R96+UR6+0x1500], R124 ;  /* 0x0015007c60007988 */ /* 0x0005e80008000406 */
[----:B------:R2:W-:Y:S04]  /*1e90*/  STS.U16 [R96+UR6+0x1600], R126 ;  /* 0x0016007e60007988 */ /* 0x0005e80008000406 */
[----:B------:R2:W-:Y:S01]  /*1ea0*/  STS.U16 [R96+UR6+0x1700], R128 ;  /* 0x0017008060007988 */ /* 0x0005e20008000406 */
[----:B------:R3:W-:Y:S06]  /*1eb0*/  MEMBAR.ALL.CTA ;  /* 0x0000000000007992 */ /* 0x0007ec0000008000 */
[----:B---3--:R-:W3:Y:S02]  /*1ec0*/  FENCE.VIEW.ASYNC.S ;  /* 0x00000000000073c6 */ /* 0x008ee40000000000 */
[----:B---3--:R-:W-:Y:S06]  /*1ed0*/  BAR.SYNC.DEFER_BLOCKING 0x0 ;  /* 0x0000000000007b1d */ /* 0x008fec0000010000 */
[----:B------:R-:W-:-:S06]  /*1ee0*/  WARPGROUP.ARRIVE ;  /* 0x00000000000079c5 */ /* 0x000fcc0000000000 */
[----:B------:R-:W-:Y:S04]  /*1ef0*/  HGMMA.64x64x16.F32 R56, gdesc[UR16].tnspA, R56 ;  /* 0x20e00000103879f0 */ /* 0x000fe80008700838 */
[----:B------:R-:W-:Y:S01]  /*1f00*/  HGMMA.64x64x16.F32 R24, gdesc[UR8].tnspA, R24, gsb0 ;  /* 0x20e00000081879f0 */ /* 0x000fe20008000818 */
[----:B0-----:R-:W-:-:S04]  /*1f10*/  IMAD.WIDE R162, R113, 0x2, R6 ;  /* 0x0000000271a27825 */ /* 0x001fc800078e0206 */
[----:B-1----:R-:W-:Y:S02]  /*1f20*/  IMAD.MOV.U32 R118, RZ, RZ, R90 ;  /* 0x000000ffff767224 */ /* 0x002fe400078e005a */
[----:B------:R-:W-:Y:S02]  /*1f30*/  IMAD.MOV.U32 R116, RZ, RZ, R162 ;  /* 0x000000ffff747224 */ /* 0x000fe400078e00a2 */
[----:B------:R-:W-:Y:S02]  /*1f40*/  IMAD.MOV.U32 R90, RZ, RZ, R8 ;  /* 0x000000ffff5a7224 */ /* 0x000fe400078e0008 */
[----:B------:R-:W-:Y:S02]  /*1f50*/  IMAD.MOV.U32 R13, RZ, RZ, R3 ;  /* 0x000000ffff0d7224 */ /* 0x000fe400078e0003 */
[----:B------:R-:W-:Y:S01]  /*1f60*/  VIADD R99, R99, 0xfffffff0 ;  /* 0xfffffff063637836 */ /* 0x000fe20000000000 */
[----:B------:R-:W-:Y:S02]  /*1f70*/  WARPGROUP.DEPBAR.LE gsb0, 0x0 ;  /* 0x00008000000079c5 */ /* 0x000fe40000010000 */
[----:B--2---:R-:W-:Y:S05]  /*1f80*/  @P0 BRA `(.L_x_1) ;  /* 0xfffffff400880947 */ /* 0x004fea000383ffff */
[----:B------:R-:W-:Y:S02]  /*1f90*/  F2FP.F16.F32.PACK_AB R55, R55, R54 ;  /* 0x000000363737723e */ /* 0x000fe400000000ff */
[----:B------:R-:W-:Y:S02]  /*1fa0*/  F2FP.F16.F32.PACK_AB R51, R51, R50 ;  /* 0x000000323333723e */ /* 0x000fe400000000ff */
[----:B------:R-:W-:Y:S02]  /*1fb0*/  F2FP.F16.F32.PACK_AB R47, R47, R46 ;  /* 0x0000002e2f2f723e */ /* 0x000fe400000000ff */
[----:B------:R-:W-:Y:S02]  /*1fc0*/  F2FP.F16.F32.PACK_AB R43, R43, R42 ;  /* 0x0000002a2b2b723e */ /* 0x000fe400000000ff */
[----:B------:R-:W-:Y:S02]  /*1fd0*/  F2FP.F16.F32.PACK_AB R39, R39, R38 ;  /* 0x000000262727723e */ /* 0x000fe400000000ff */
[----:B------:R-:W-:-:S02]  /*1fe0*/  F2FP.F16.F32.PACK_AB R35, R35, R34 ;  /* 0x000000222323723e */ /* 0x000fc400000000ff */
        /* <DEDUP_REMOVED lines=25> */
[----:B------:R-:W-:-:S07]  /*2180*/  F2FP.F16.F32.PACK_AB R4, R57, R56 ;  /* 0x000000383904723e */ /* 0x000fce00000000ff */
.L_x_0:
[----:B------:R-:W0:Y:S01]  /*2190*/  S2R R3, SR_TID.X ;  /* 0x0000000000037919 */ /* 0x000e220000002100 */
[----:B------:R-:W-:Y:S01]  /*21a0*/  LEA R92, R92, UR6, 0x4 ;  /* 0x000000065c5c7c11 */ /* 0x000fe2000f8e20ff */
[----:B------:R-:W-:Y:S01]  /*21b0*/  ULDC.64 UR8, c[0x0][0x228] ;  /* 0x00008a0000087ab9 */ /* 0x000fe20000000a00 */
[C---:B------:R-:W-:Y:S01]  /*21c0*/  VIADD R12, R93.reuse, 0x1 ;  /* 0x000000015d0c7836 */ /* 0x040fe20000000000 */
[----:B------:R-:W-:Y:S01]  /*21d0*/  BAR.SYNC.DEFER_BLOCKING 0x0 ;  /* 0x0000000000007b1d */ /* 0x000fe20000010000 */
[----:B------:R-:W-:Y:S01]  /*21e0*/  ISETP.GE.AND P0, PT, R94, UR8, PT ;  /* 0x000000085e007c0c */ /* 0x000fe2000bf06270 */
[----:B------:R-:W-:-:S03]  /*21f0*/  VIADD R13, R93, 0x3 ;  /* 0x000000035d0d7836 */ /* 0x000fc60000000000 */
[----:B------:R-:W-:Y:S01]  /*2200*/  ISETP.LT.AND P2, PT, R12, UR9, !P0 ;  /* 0x000000090c007c0c */ /* 0x000fe2000c741270 */
[----:B------:R-:W-:Y:S01]  /*2210*/  VIADD R12, R93, 0x2 ;  /* 0x000000025d0c7836 */ /* 0x000fe20000000000 */
[----:B------:R-:W-:Y:S01]  /*2220*/  ISETP.LT.AND P5, PT, R13, UR9, !P0 ;  /* 0x000000090d007c0c */ /* 0x000fe2000c7a1270 */
[----:B------:R-:W-:-:S03]  /*2230*/  ULDC UR4, c[0x0][0x244] ;  /* 0x0000910000047ab9 */ /* 0x000fc60000000800 */
[----:B------:R-:W-:Y:S01]  /*2240*/  ISETP.LT.AND P1, PT, R12, UR9, !P0 ;  /* 0x000000090c007c0c */ /* 0x000fe2000c721270 */
[----:B------:R-:W-:-:S05]  /*2250*/  VIADD R12, R93, 0x4 ;  /* 0x000000045d0c7836 */ /* 0x000fca0000000000 */
[----:B------:R-:W-:Y:S01]  /*2260*/  ISETP.LT.AND P4, PT, R12, UR9, !P0 ;  /* 0x000000090c007c0c */ /* 0x000fe2000c781270 */
[C---:B0-----:R-:W-:Y:S02]  /*2270*/  IMAD.SHL.U32 R2, R3.reuse, 0x8, RZ ;  /* 0x0000000803027824 */ /* 0x041fe400078e00ff */
[----:B------:R-:W-:-:S03]  /*2280*/  IMAD.SHL.U32 R3, R3, 0x40, RZ ;  /* 0x0000004003037824 */ /* 0x000fc600078e00ff */
[----:B------:R-:W-:Y:S02]  /*2290*/  LOP3.LUT R2, R2, 0x300, RZ, 0xc0, !PT ;  /* 0x0000030002027812 */ /* 0x000fe400078ec0ff */
[----:B------:R-:W-:-:S04]  /*22a0*/  LOP3.LUT R3, R3, 0x400, RZ, 0xc0, !PT ;  /* 0x0000040003037812 */ /* 0x000fc800078ec0ff */
[----:B------:R-:W-:Y:S01]  /*22b0*/  IADD3 R92, R2, R92, R3 ;  /* 0x0000005c025c7210 */ /* 0x000fe20007ffe003 */
[----:B------:R-:W-:Y:S01]  /*22c0*/  IMAD R2, R94, UR4, RZ ;  /* 0x000000045e027c24 */ /* 0x000fe2000f8e02ff */
[----:B------:R-:W-:Y:S01]  /*22d0*/  LEA R3, R0, UR6, 0x4 ;  /* 0x0000000600037c11 */ /* 0x000fe2000f8e20ff */
[----:B------:R-:W-:Y:S01]  /*22e0*/  ULDC UR6, c[0x0][0x248] ;  /* 0x0000920000067ab9 */ /* 0x000fe20000000800 */
[----:B------:R-:W-:Y:S01]  /*22f0*/  ULDC.64 UR4, c[0x0][0x220] ;  /* 0x0000880000047ab9 */ /* 0x000fe20000000a00 */
[----:B------:R-:W-:Y:S01]  /*2300*/  STSM.16.M88.4 [R92], R4 ;  /* 0x000000045c007844 */ /* 0x000fe20000000200 */
[----:B------:R-:W-:Y:S01]  /*2310*/  IMAD R17, R93, UR6, RZ ;  /* 0x000000065d117c24 */ /* 0x000fe2000f8e02ff */
[----:B------:R-:W-:Y:S01]  /*2320*/  BAR.SYNC.DEFER_BLOCKING 0x0 ;  /* 0x0000000000007b1d */ /* 0x000fe20000010000 */
[----:B------:R-:W-:-:S04]  /*2330*/  LEA R0, P3, R2, UR4, 0x1 ;  /* 0x0000000402007c11 */ /* 0x000fc8000f8608ff */
[----:B------:R-:W-:Y:S02]  /*2340*/  LEA.HI.X.SX32 R2, R2, UR5, 0x1, P3 ;  /* 0x0000000502027c11 */ /* 0x000fe400098f0eff */
[----:B------:R-:W-:Y:S01]  /*2350*/  ISETP.LT.AND P3, PT, R93, UR9, !P0 ;  /* 0x000000095d007c0c */ /* 0x000fe2000c761270 */
[----:B------:R-:W0:Y:S01]  /*2360*/  LDS.128 R28, [R3] ;  /* 0x00000000031c7984 */ /* 0x000e220000000c00 */
[----:B------:R-:W-:Y:S06]  /*2370*/  BAR.SYNC.DEFER_BLOCKING 0x0 ;  /* 0x0000000000007b1d */ /* 0x000fec0000010000 */
[----:B------:R-:W-:Y:S02]  /*2380*/  STSM.16.M88.4 [R92], R8 ;  /* 0x000000085c007844 */ /* 0x000fe40000000200 */
[----:B------:R-:W-:Y:S06]  /*2390*/  BAR.SYNC.DEFER_BLOCKING 0x0 ;  /* 0x0000000000007b1d */ /* 0x000fec0000010000 */
[----:B------:R-:W1:Y:S02]  /*23a0*/  LDS.128 R24, [R3] ;  /* 0x0000000003187984 */ /* 0x000e640000000c00 */
[----:B------:R-:W-:Y:S06]  /*23b0*/  BAR.SYNC.DEFER_BLOCKING 0x0 ;  /* 0x0000000000007b1d */ /* 0x000fec0000010000 */
[----:B------:R2:W-:Y:S02]  /*23c0*/  STSM.16.M88.4 [R92], R32 ;  /* 0x000000205c007844 */ /* 0x0005e40000000200 */
[----:B------:R-:W-:Y:S01]  /*23d0*/  BAR.SYNC.DEFER_BLOCKING 0x0 ;  /* 0x0000000000007b1d */ /* 0x000fe20000010000 */
[C---:B--2---:R-:W-:Y:S01]  /*23e0*/  LEA R32, P6, R17.reuse, R0, 0x1 ;  /* 0x0000000011207211 */ /* 0x044fe200078c08ff */
[----:B------:R-:W-:-:S03]  /*23f0*/  VIADD R35, R17, UR6 ;  /* 0x0000000611237c36 */ /* 0x000fc60008000000 */
[----:B------:R-:W-:Y:S02]  /*2400*/  LEA.HI.X.SX32 R33, R17, R2, 0x1, P6 ;  /* 0x0000000211217211 */ /* 0x000fe400030f0eff */
[----:B------:R-:W-:Y:S01]  /*2410*/  LEA R34, P6, R35, R0, 0x1 ;  /* 0x0000000023227211 */ /* 0x000fe200078c08ff */
[----:B------:R-:W2:Y:S01]  /*2420*/  LDS.128 R4, [R3] ;  /* 0x0000000003047984 */ /* 0x000ea20000000c00 */
[----:B------:R-:W-:Y:S06]  /*2430*/  BAR.SYNC.DEFER_BLOCKING 0x0 ;  /* 0x0000000000007b1d */ /* 0x000fec0000010000 */
[----:B------:R3:W-:Y:S02]  /*2440*/  STSM.16.M88.4 [R92], R36 ;  /* 0x000000245c007844 */ /* 0x0007e40000000200 */
[----:B------:R-:W-:Y:S01]  /*2450*/  BAR.SYNC.DEFER_BLOCKING 0x0 ;  /* 0x0000000000007b1d */ /* 0x000fe20000010000 */
[----:B---3--:R-:W-:-:S02]  /*2460*/  VIADD R36, R93, 0x5 ;  /* 0x000000055d247836 */ /* 0x008fc40000000000 */
[C---:B------:R-:W-:Y:S01]  /*2470*/  VIADD R37, R35.reuse, UR6 ;  /* 0x0000000623257c36 */ /* 0x040fe20008000000 */
[----:B------:R-:W-:Y:S01]  /*2480*/  LEA.HI.X.SX32 R35, R35, R2, 0x1, P6 ;  /* 0x0000000223237211 */ /* 0x000fe200030f0eff */
[----:B------:R-:W-:Y:S02]  /*2490*/  VIADD R38, R93, 0x6 ;  /* 0x000000065d267836 */ /* 0x000fe40000000000 */
[----:B------:R-:W-:Y:S01]  /*24a0*/  VIADD R39, R37, UR6 ;  /* 0x0000000625277c36 */ /* 0x000fe20008000000 */
[----:B------:R-:W3:Y:S01]  /*24b0*/  LDS.128 R8, [R3] ;  /* 0x0000000003087984 */ /* 0x000ee20000000c00 */
[----:B------:R-:W-:Y:S06]  /*24c0*/  BAR.SYNC.DEFER_BLOCKING 0x0 ;  /* 0x0000000000007b1d */ /* 0x000fec0000010000 */
[----:B------:R4:W-:Y:S02]  /*24d0*/  STSM.16.M88.4 [R92], R40 ;  /* 0x000000285c007844 */ /* 0x0009e40000000200 */
[----:B------:R-:W-:Y:S01]  /*24e0*/  BAR.SYNC.DEFER_BLOCKING 0x0 ;  /* 0x0000000000007b1d */ /* 0x000fe20000010000 */
[----:B----4-:R-:W-:-:S05]  /*24f0*/  VIADD R41, R39, UR6 ;  /* 0x0000000627297c36 */ /* 0x010fca0008000000 */
[----:B------:R-:W4:Y:S02]  /*2500*/  LDS.128 R12, [R3] ;  /* 0x00000000030c7984 */ /* 0x000f240000000c00 */
[----:B------:R-:W-:Y:S06]  /*2510*/  BAR.SYNC.DEFER_BLOCKING 0x0 ;  /* 0x0000000000007b1d */ /* 0x000fec0000010000 */
[----:B------:R-:W-:Y:S02]  /*2520*/  STSM.16.M88.4 [R92], R44 ;  /* 0x0000002c5c007844 */ /* 0x000fe40000000200 */
[----:B------:R-:W-:Y:S06]  /*2530*/  BAR.SYNC.DEFER_BLOCKING 0x0 ;  /* 0x0000000000007b1d */ /* 0x000fec0000010000 */
[----:B------:R-:W5:Y:S02]  /*2540*/  LDS.128 R20, [R3] ;  /* 0x0000000003147984 */ /* 0x000f640000000c00 */
[----:B------:R-:W-:Y:S06]  /*2550*/  BAR.SYNC.DEFER_BLOCKING 0x0 ;  /* 0x0000000000007b1d */ /* 0x000fec0000010000 */
[----:B------:R-:W-:Y:S02]  /*2560*/  STSM.16.M88.4 [R92], R48 ;  /* 0x000000305c007844 */ /* 0x000fe40000000200 */
[----:B------:R-:W-:Y:S06]  /*2570*/  BAR.SYNC.DEFER_BLOCKING 0x0 ;  /* 0x0000000000007b1d */ /* 0x000fec0000010000 */
[----:B------:R-:W5:Y:S02]  /*2580*/  LDS.128 R16, [R3] ;  /* 0x0000000003107984 */ /* 0x000f640000000c00 */
[----:B------:R-:W-:Y:S06]  /*2590*/  BAR.SYNC.DEFER_BLOCKING 0x0 ;  /* 0x0000000000007b1d */ /* 0x000fec0000010000 */
[----:B------:R-:W-:Y:S02]  /*25a0*/  STSM.16.M88.4 [R92], R52 ;  /* 0x000000345c007844 */ /* 0x000fe40000000200 */
[----:B------:R-:W-:Y:S06]  /*25b0*/  BAR.SYNC.DEFER_BLOCKING 0x0 ;  /* 0x0000000000007b1d */ /* 0x000fec0000010000 */
[----:B0-----:R0:W-:Y:S01]  /*25c0*/  @P3 STG.E.U16 desc[UR12][R32.64], R28 ;  /* 0x0000001c20003986 */ /* 0x0011e2000c10150c */
[----:B------:R-:W-:-:S02]  /*25d0*/  ISETP.LT.AND P3, PT, R36, UR9, !P0 ;  /* 0x0000000924007c0c */ /* 0x000fc4000c761270 */
[----:B------:R-:W-:-:S04]  /*25e0*/  LEA R36, P6, R37, R0, 0x1 ;  /* 0x0000000025247211 */ /* 0x000fc800078c08ff */
[----:B------:R-:W-:Y:S02]  /*25f0*/  LEA.HI.X.SX32 R37, R37, R2, 0x1, P6 ;  /* 0x0000000225257211 */ /* 0x000fe400030f0eff */
[----:B0-----:R-:W-:Y:S01]  /*2600*/  PRMT R33, R28, 0x7632, R33 ;  /* 0x000076321c217816 */ /* 0x001fe20000000021 */
[----:B------:R-:W-:Y:S01]  /*2610*/  VIADD R28, R93, 0x7 ;  /* 0x000000075d1c7836 */ /* 0x000fe20000000000 */
[----:B------:R-:W-:-:S03]  /*2620*/  LEA R32, P6, R39, R0, 0x1 ;  /* 0x0000000027207211 */ /* 0x000fc600078c08ff */
[----:B------:R0:W-:Y:S01]  /*2630*/  @P2 STG.E.U16 desc[UR12][R34.64], R33 ;  /* 0x0000002122002986 */ /* 0x0001e2000c10150c */
[----:B------:R-:W-:-:S03]  /*2640*/  ISETP.LT.AND P2, PT, R38, UR9, !P0 ;  /* 0x0000000926007c0c */ /* 0x000fc6000c741270 */
[----:B------:R1:W-:Y:S01]  /*2650*/  @P1 STG.E.U16 desc[UR12][R36.64], R29 ;  /* 0x0000001d24001986 */ /* 0x0003e2000c10150c */
[----:B------:R-:W-:Y:S01]  /*2660*/  ISETP.LT.AND P1, PT, R28, UR9, !P0 ;  /* 0x000000091c007c0c */ /* 0x000fe2000c721270 */
[----:B------:R-:W-:Y:S01]  /*2670*/  VIADD R28, R93, 0x8 ;  /* 0x000000085d1c7836 */ /* 0x000fe20000000000 */
[----:B0-----:R-:W-:Y:S01]  /*2680*/  LEA.HI.X.SX32 R33, R39, R2, 0x1, P6 ;  /* 0x0000000227217211 */ /* 0x001fe200030f0eff */
[C---:B------:R-:W-:Y:S01]  /*2690*/  VIADD R35, R41.reuse, UR6 ;  /* 0x0000000629237c36 */ /* 0x040fe20008000000 */
[----:B------:R-:W-:Y:S02]  /*26a0*/  LEA R38, P6, R41, R0, 0x1 ;  /* 0x0000000029267211 */ /* 0x000fe400078c08ff */
[----:B-1----:R-:W-:Y:S01]  /*26b0*/  PRMT R37, R29, 0x7632, R37 ;  /* 0x000076321d257816 */ /* 0x002fe20000000025 */
[----:B------:R-:W-:Y:S01]  /*26c0*/  VIADD R29, R35, UR6 ;  /* 0x00000006231d7c36 */ /* 0x000fe20008000000 */
[----:B------:R-:W-:Y:S01]  /*26d0*/  LEA.HI.X.SX32 R39, R41, R2, 0x1, P6 ;  /* 0x0000000229277211 */ /* 0x000fe200030f0eff */
[----:B------:R-:W-:Y:S01]  /*26e0*/  VIADD R36, R93, 0xa ;  /* 0x0000000a5d247836 */ /* 0x000fe20000000000 */
[----:B------:R-:W-:Y:S01]  /*26f0*/  LEA R34, P6, R35, R0, 0x1 ;  /* 0x0000000023227211 */ /* 0x000fe200078c08ff */
[----:B------:R0:W-:Y:S01]  /*2700*/  @P5 STG.E.U16 desc[UR12][R32.64], R37 ;  /* 0x0000002520005986 */ /* 0x0001e2000c10150c */
[----:B------:R-:W-:Y:S01]  /*2710*/  ISETP.LT.AND P5, PT, R28, UR9, !P0 ;  /* 0x000000091c007c0c */ /* 0x000fe2000c7a1270 */
[----:B------:R-:W-:Y:S01]  /*2720*/  VIADD R28, R93, 0x9 ;  /* 0x000000095d1c7836 */ /* 0x000fe20000000000 */
[----:B------:R-:W-:Y:S01]  /*2730*/  LEA.HI.X.SX32 R35, R35, R2, 0x1, P6 ;  /* 0x0000000223237211 */ /* 0x000fe200030f0eff */
[----:B------:R1:W-:Y:S03]  /*2740*/  @P4 STG.E.U16 desc[UR12][R38.64], R30 ;  /* 0x0000001e26004986 */ /* 0x0003e6000c10150c */
[----:B------:R-:W-:-:S02]  /*2750*/  ISETP.LT.AND P4, PT, R28, UR9, !P0 ;  /* 0x000000091c007c0c */ /* 0x000fc4000c781270 */
[C---:B------:R-:W-:Y:S01]  /*2760*/  LEA R28, P6, R29.reuse, R0, 0x1 ;  /* 0x000000001d1c7211 */ /* 0x040fe200078c08ff */
[----:B0-----:R-:W-:-:S03]  /*2770*/  VIADD R33, R29, UR6 ;  /* 0x000000061d217c36 */ /* 0x001fc60008000000 */
[----:B------:R-:W-:Y:S02]  /*2780*/  LEA.HI.X.SX32 R29, R29, R2, 0x1, P6 ;  /* 0x000000021d1d7211 */ /* 0x000fe400030f0eff */
[----:B-1----:R-:W-:Y:S01]  /*2790*/  PRMT R39, R30, 0x7632, R39 ;  /* 0x000076321e277816 */ /* 0x002fe20000000027 */
[C---:B------:R-:W-:Y:S01]  /*27a0*/  VIADD R37, R33.reuse, UR6 ;  /* 0x0000000621257c36 */ /* 0x040fe20008000000 */
[----:B------:R-:W-:Y:S01]  /*27b0*/  LEA R32, P6, R33, R0, 0x1 ;  /* 0x0000000021207211 */ /* 0x000fe200078c08ff */
[----:B------:R-:W-:Y:S01]  /*27c0*/  VIADD R30, R93, 0xb ;  /* 0x0000000b5d1e7836 */ /* 0x000fe20000000000 */
[----:B------:R-:W-:Y:S01]  /*27d0*/  PRMT R38, R31, 0x7632, R38 ;  /* 0x000076321f267816 */ /* 0x000fe20000000026 */
[----:B------:R0:W-:Y:S01]  /*27e0*/  @P3 STG.E.U16 desc[UR12][R34.64], R39 ;  /* 0x0000002722003986 */ /* 0x0001e2000c10150c */
[----:B------:R-:W-:Y:S02]  /*27f0*/  ISETP.LT.AND P3, PT, R36, UR9, !P0 ;  /* 0x0000000924007c0c */ /* 0x000fe4000c761270 */
[----:B------:R-:W-:Y:S01]  /*2800*/  LEA.HI.X.SX32 R33, R33, R2, 0x1, P6 ;  /* 0x0000000221217211 */ /* 0x000fe200030f0eff */
[----:B------:R1:W-:Y:S01]  /*2810*/  @P2 STG.E.U16 desc[UR12][R28.64], R31 ;  /* 0x0000001f1c002986 */ /* 0x0003e2000c10150c */
[----:B------:R-:W-:-:S02]  /*2820*/  LEA R36, P6, R37, R0, 0x1 ;  /* 0x0000000025247211 */ /* 0x000fc400078c08ff */
[----:B------:R-:W-:Y:S01]  /*2830*/  ISETP.LT.AND P2, PT, R30, UR9, !P0 ;  /* 0x000000091e007c0c */ /* 0x000fe2000c741270 */
[----:B------:R-:W-:Y:S01]  /*2840*/  VIADD R30, R93, 0xc ;  /* 0x0000000c5d1e7836 */ /* 0x000fe20000000000 */
[----:B------:R2:W-:Y:S01]  /*2850*/  @P1 STG.E.U16 desc[UR12][R32.64], R38 ;  /* 0x0000002620001986 */ /* 0x0005e2000c10150c */
[C---:B0-----:R-:W-:Y:S01]  /*2860*/  VIADD R35, R37.reuse, UR6 ;  /* 0x0000000625237c36 */ /* 0x041fe20008000000 */
[----:B------:R-:W-:Y:S02]  /*2870*/  LEA.HI.X.SX32 R37, R37, R2, 0x1, P6 ;  /* 0x0000000225257211 */ /* 0x000fe400030f0eff */
[----:B------:R-:W-:Y:S01]  /*2880*/  ISETP.LT.AND P1, PT, R30, UR9, !P0 ;  /* 0x000000091e007c0c */ /* 0x000fe2000c721270 */
[----:B-1----:R-:W-:Y:S01]  /*2890*/  VIADD R28, R93, 0xd ;  /* 0x0000000d5d1c7836 */ /* 0x002fe20000000000 */
[C---:B------:R-:W-:Y:S01]  /*28a0*/  LEA R34, P6, R35.reuse, R0, 0x1 ;  /* 0x0000000023227211 */ /* 0x040fe200078c08ff */
[----:B------:R-:W-:Y:S01]  /*28b0*/  VIADD R29, R35, UR6 ;  /* 0x00000006231d7c36 */ /* 0x000fe20008000000 */
[----:B------:R0:W-:Y:S01]  /*28c0*/  @P5 STG.E.U16 desc[UR12][R36.64], R24 ;  /* 0x0000001824005986 */ /* 0x0001e2000c10150c */
[----:B------:R-:W-:Y:S01]  /*28d0*/  VIADD R30, R93, 0xe ;  /* 0x0000000e5d1e7836 */ /* 0x000fe20000000000 */
[----:B------:R-:W-:Y:S01]  /*28e0*/  LEA.HI.X.SX32 R35, R35, R2, 0x1, P6 ;  /* 0x0000000223237211 */ /* 0x000fe200030f0eff */
[----:B------:R-:W-:Y:S01]  /*28f0*/  VIADD R31, R29, UR6 ;  /* 0x000000061d1f7c36 */ /* 0x000fe20008000000 */
[----:B------:R-:W-:-:S02]  /*2900*/  ISETP.LT.AND P5, PT, R28, UR9, !P0 ;  /* 0x000000091c007c0c */ /* 0x000fc4000c7a1270 */
[----:B------:R-:W-:Y:S01]  /*2910*/  LEA R28, P6, R29, R0, 0x1 ;  /* 0x000000001d1c7211 */ /* 0x000fe200078c08ff */
[----:B--2---:R-:W-:-:S03]  /*2920*/  VIADD R33, R31, UR6 ;  /* 0x000000061f217c36 */ /* 0x004fc60008000000 */
[----:B------:R-:W-:Y:S02]  /*2930*/  LEA.HI.X.SX32 R29, R29, R2, 0x1, P6 ;  /* 0x000000021d1d7211 */ /* 0x000fe400030f0eff */
[----:B0-----:R-:W-:Y:S01]  /*2940*/  PRMT R37, R24, 0x7632, R37 ;  /* 0x0000763218257816 */ /* 0x001fe20000000025 */
[----:B------:R-:W-:-:S04]  /*2950*/  VIADD R24, R93, 0xf ;  /* 0x0000000f5d187836 */ /* 0x000fc80000000000 */
[----:B------:R0:W-:Y:S01]  /*2960*/  @P4 STG.E.U16 desc[UR12][R34.64], R37 ;  /* 0x0000002522004986 */ /* 0x0001e2000c10150c */
[----:B------:R-:W-:Y:S02]  /*2970*/  ISETP.LT.AND P4, PT, R30, UR9, !P0 ;  /* 0x000000091e007c0c */ /* 0x000fe4000c781270 */
[----:B------:R-:W-:Y:S01]  /*2980*/  LEA R30, P6, R31, R0, 0x1 ;  /* 0x000000001f1e7211 */ /* 0x000fe200078c08ff */
[----:B------:R1:W-:Y:S01]  /*2990*/  @P3 STG.E.U16 desc[UR12][R28.64], R25 ;  /* 0x000000191c003986 */ /* 0x0003e2000c10150c */
[----:B------:R-:W-:Y:S01]  /*29a0*/  ISETP.LT.AND P3, PT, R24, UR9, !P0 ;  /* 0x0000000918007c0c */ /* 0x000fe2000c761270 */
[----:B------:R-:W-:Y:S01]  /*29b0*/  VIADD R24, R93, 0x10 ;  /* 0x000000105d187836 */ /* 0x000fe20000000000 */
[----:B------:R-:W-:Y:S02]  /*29c0*/  LEA.HI.X.SX32 R31, R31, R2, 0x1, P6 ;  /* 0x000000021f1f7211 */ /* 0x000fe400030f0eff */
[C---:B------:R-:W-:Y:S01]  /*29d0*/  LEA R32, P6, R33.reuse, R0, 0x1 ;  /* 0x0000000021207211 */ /* 0x040fe200078c08ff */
[----:B0-----:R-:W-:-:S03]  /*29e0*/  VIADD R35, R33, UR6 ;  /* 0x0000000621237c36 */ /* 0x001fc60008000000 */
[----:B------:R-:W-:Y:S02]  /*29f0*/  LEA.HI.X.SX32 R33, R33, R2, 0x1, P6 ;  /* 0x0000000221217211 */ /* 0x000fe400030f0eff */
[----:B-1----:R-:W-:Y:S01]  /*2a00*/  PRMT R29, R25, 0x7632, R29 ;  /* 0x00007632191d7816 */ /* 0x002fe2000000001d */
[C---:B------:R-:W-:Y:S01]  /*2a10*/  VIADD R25, R35.reuse, UR6 ;  /* 0x0000000623197c36 */ /* 0x040fe20008000000 */
[----:B------:R-:W-:Y:S01]  /*2a20*/  LEA R34, P6, R35, R0, 0x1 ;  /* 0x0000000023227211 */ /* 0x000fe200078c08ff */
[C---:B------:R-:W-:Y:S02]  /*2a30*/  VIADD R28, R93.reuse, 0x12 ;  /* 0x000000125d1c7836 */ /* 0x040fe40000000000 */
        /* <DEDUP_REMOVED lines=10> */
[----:B------:R-:W-:Y:S02]  /*2ae0*/  VIADD R31, R29, UR6 ;  /* 0x000000061d1f7c36 */ /* 0x000fe40008000000 */
[----:B------:R-:W-:Y:S02]  /*2af0*/  VIADD R26, R93, 0x13 ;  /* 0x000000135d1a7836 */ /* 0x000fe40000000000 */
[----:B------:R0:W-:Y:S01]  /*2b00*/  @P5 STG.E.U16 desc[UR12][R34.64], R33 ;  /* 0x0000002122005986 */ /* 0x0001e2000c10150c */
[----:B------:R-:W-:Y:S02]  /*2b10*/  ISETP.LT.AND P5, PT, R28, UR9, !P0 ;  /* 0x000000091c007c0c */ /* 0x000fe4000c7a1270 */
[----:B------:R-:W-:Y:S01]  /*2b20*/  LEA R28, P6, R29, R0, 0x1 ;  /* 0x000000001d1c7211 */ /* 0x000fe200078c08ff */
[----:B------:R1:W-:Y:S01]  /*2b30*/  @P4 STG.E.U16 desc[UR12][R24.64], R27 ;  /* 0x0000001b18004986 */ /* 0x0003e2000c10150c */
[----:B------:R-:W-:Y:S01]  /*2b40*/  ISETP.LT.AND P4, PT, R26, UR9, !P0 ;  /* 0x000000091a007c0c */ /* 0x000fe2000c781270 */
[----:B------:R-:W-:Y:S01]  /*2b50*/  VIADD R26, R93, 0x14 ;  /* 0x000000145d1a7836 */ /* 0x000fe20000000000 */
[----:B------:R-:W-:-:S02]  /*2b60*/  LEA.HI.X.SX32 R29, R29, R2, 0x1, P6 ;  /* 0x000000021d1d7211 */ /* 0x000fc400030f0eff */
[C---:B------:R-:W-:Y:S01]  /*2b70*/  LEA R30, P6, R31.reuse, R0, 0x1 ;  /* 0x000000001f1e7211 */ /* 0x040fe200078c08ff */
[----:B0-----:R-:W-:Y:S01]  /*2b80*/  VIADD R33, R31, UR6 ;  /* 0x000000061f217c36 */ /* 0x001fe20008000000 */
[----:B------:R-:W-:Y:S02]  /*2b90*/  PRMT R34, R27, 0x7632, R34 ;  /* 0x000076321b227816 */ /* 0x000fe40000000022 */
[----:B------:R-:W-:Y:S01]  /*2ba0*/  LEA.HI.X.SX32 R31, R31, R2, 0x1, P6 ;  /* 0x000000021f1f7211 */ /* 0x000fe200030f0eff */
[----:B-1----:R-:W-:Y:S01]  /*2bb0*/  VIADD R24, R93, 0x15 ;  /* 0x000000155d187836 */ /* 0x002fe20000000000 */
[C---:B------:R-:W-:Y:S01]  /*2bc0*/  LEA R32, P6, R33.reuse, R0, 0x1 ;  /* 0x0000000021207211 */ /* 0x040fe200078c08ff */
[----:B------:R-:W-:Y:S01]  /*2bd0*/  VIADD R25, R33, UR6 ;  /* 0x0000000621197c36 */ /* 0x000fe20008000000 */
[----:B------:R0:W-:Y:S01]  /*2be0*/  @P3 STG.E.U16 desc[UR12][R28.64], R34 ;  /* 0x000000221c003986 */ /* 0x0001e2000c10150c */
[----:B------:R-:W-:Y:S01]  /*2bf0*/  ISETP.LT.AND P3, PT, R26, UR9, !P0 ;  /* 0x000000091a007c0c */ /* 0x000fe2000c761270 */
[----:B------:R-:W-:Y:S01]  /*2c00*/  VIADD R26, R93, 0x16 ;  /* 0x000000165d1a7836 */ /* 0x000fe20000000000 */
[----:B------:R-:W-:Y:S01]  /*2c10*/  LEA.HI.X.SX32 R33, R33, R2, 0x1, P6 ;  /* 0x0000000221217211 */ /* 0x000fe200030f0eff */
[----:B------:R1:W-:Y:S01]  /*2c20*/  @P2 STG.E.U16 desc[UR12][R30.64], R4 ;  /* 0x000000041e002986 */ /* 0x0003e2000c10150c */
[----:B------:R-:W-:Y:S01]  /*2c30*/  ISETP.LT.AND P2, PT, R24, UR9, !P0 ;  /* 0x0000000918007c0c */ /* 0x000fe2000c741270 */
[C---:B------:R-:W-:Y:S01]  /*2c40*/  VIADD R27, R25.reuse, UR6 ;  /* 0x00000006191b7c36 */ /* 0x040fe20008000000 */
[----:B------:R-:W-:-:S04]  /*2c50*/  LEA R24, P6, R25, R0, 0x1 ;  /* 0x0000000019187211 */ /* 0x000fc800078c08ff */
[----:B------:R-:W-:Y:S01]  /*2c60*/  LEA.HI.X.SX32 R25, R25, R2, 0x1, P6 ;  /* 0x0000000219197211 */ /* 0x000fe200030f0eff */
[----:B0-----:R-:W-:Y:S01]  /*2c70*/  VIADD R29, R27, UR6 ;  /* 0x000000061b1d7c36 */ /* 0x001fe20008000000 */
[----:B-1----:R-:W-:Y:S01]  /*2c80*/  PRMT R31, R4, 0x7632, R31 ;  /* 0x00007632041f7816 */ /* 0x002fe2000000001f */
        /* <DEDUP_REMOVED lines=45> */
[----:B---3--:R1:W-:Y:S01]  /*2f60*/  @P4 STG.E.U16 desc[UR12][R26.64], R8 ;  /* 0x000000081a004986 */ /* 0x0083e2000c10150c */
        /* <DEDUP_REMOVED lines=15> */
[----:B0-----:R-:W-:Y:S01]  /*3060*/  VIADD R27, R25, UR6 ;  /* 0x00000006191b7c36 */ /* 0x001fe20008000000 */
[----:B------:R-:W-:-:S02]  /*3070*/  PRMT R28, R9, 0x7632, R28 ;  /* 0x00007632091c7816 */ /* 0x000fc4000000001c */
        /* <DEDUP_REMOVED lines=9> */
[----:B------:R-:W-:Y:S02]  /*3110*/  ISETP.LT.AND P5, PT, R4, UR9, !P0 ;  /* 0x0000000904007c0c */ /* 0x000fe4000c7a1270 */
        /* <DEDUP_REMOVED lines=14> */
[----:B0-----:R-:W-:Y:S01]  /*3200*/  VIADD R25, R9, UR6 ;  /* 0x0000000609197c36 */ /* 0x001fe20008000000 */
[----:B------:R-:W-:Y:S02]  /*3210*/  PRMT R26, R11, 0x7632, R26 ;  /* 0x000076320b1a7816 */ /* 0x000fe4000000001a */
[----:B------:R-:W-:Y:S01]  /*3220*/  LEA.HI.X.SX32 R9, R9, R2, 0x1, P6 ;  /* 0x0000000209097211 */ /* 0x000fe200030f0eff */
[----:B-1----:R-:W-:Y:S01]  /*3230*/  VIADD R4, R93, 0x25 ;  /* 0x000000255d047836 */ /* 0x002fe20000000000 */
[C---:B------:R-:W-:Y:S01]  /*3240*/  LEA R24, P6, R25.reuse, R0, 0x1 ;  /* 0x0000000019187211 */ /* 0x040fe200078c08ff */
[C---:B------:R-:W-:Y:S01]  /*3250*/  VIADD R5, R25.reuse, UR6 ;  /* 0x0000000619057c36 */ /* 0x040fe20008000000 */
[----:B------:R0:W-:Y:S01]  /*3260*/  @P2 STG.E.U16 desc[UR12][R6.64], R26 ;  /* 0x0000001a06002986 */ /* 0x0001e2000c10150c */
[----:B----4-:R-:W-:Y:S02]  /*3270*/  PRMT R11, R12, 0x7632, R11 ;  /* 0x000076320c0b7816 */ /* 0x010fe4000000000b */
[----:B------:R-:W-:Y:S01]  /*3280*/  LEA.HI.X.SX32 R25, R25, R2, 0x1, P6 ;  /* 0x0000000219197211 */ /* 0x000fe200030f0eff */
[----:B------:R1:W-:Y:S01]  /*3290*/  @P1 STG.E.U16 desc[UR12][R8.64], R12 ;  /* 0x0000000c08001986 */ /* 0x0003e2000c10150c */
[----:B------:R-:W-:-:S02]  /*32a0*/  ISETP.LT.AND P1, PT, R4, UR9, !P0 ;  /* 0x0000000904007c0c */ /* 0x000fc4000c721270 */
[----:B------:R-:W-:Y:S01]  /*32b0*/  LEA R4, P6, R5, R0, 0x1 ;  /* 0x0000000005047211 */ /* 0x000fe200078c08ff */
[----:B------:R2:W-:Y:S01]  /*32c0*/  @P5 STG.E.U16 desc[UR12][R24.64], R11 ;  /* 0x0000000b18005986 */ /* 0x0005e2000c10150c */
[----:B------:R-:W-:Y:S01]  /*32d0*/  ISETP.LT.AND P2, PT, R10, UR9, !P0 ;  /* 0x000000090a007c0c */ /* 0x000fe2000c741270 */
[----:B------:R-:W-:Y:S02]  /*32e0*/  VIADD R10, R93, 0x26 ;  /* 0x000000265d0a7836 */ /* 0x000fe40000000000 */
[C---:B0-----:R-:W-:Y:S01]  /*32f0*/  VIADD R7, R5.reuse, UR6 ;  /* 0x0000000605077c36 */ /* 0x041fe20008000000 */
[----:B------:R-:W-:Y:S02]  /*3300*/  LEA.HI.X.SX32 R5, R5, R2, 0x1, P6 ;  /* 0x0000000205057211 */ /* 0x000fe400030f0eff */
[----:B------:R-:W-:Y:S01]  /*3310*/  ISETP.LT.AND P5, PT, R10, UR9, !P0 ;  /* 0x000000090a007c0c */ /* 0x000fe2000c7a1270 */
[----:B-1----:R-:W-:Y:S01]  /*3320*/  VIADD R8, R93, 0x27 ;  /* 0x000000275d087836 */ /* 0x002fe20000000000 */
[C---:B------:R-:W-:Y:S01]  /*3330*/  LEA R6, P6, R7.reuse, R0, 0x1 ;  /* 0x0000000007067211 */ /* 0x040fe200078c08ff */
[----:B------:R-:W-:Y:S01]  /*3340*/  VIADD R9, R7, UR6 ;  /* 0x0000000607097c36 */ /* 0x000fe20008000000 */
[----:B------:R0:W-:Y:S01]  /*3350*/  @P4 STG.E.U16 desc[UR12][R4.64], R13 ;  /* 0x0000000d04004986 */ /* 0x0001e2000c10150c */
[----:B--2---:R-:W-:Y:S01]  /*3360*/  PRMT R24, R13, 0x7632, R24 ;  /* 0x000076320d187816 */ /* 0x004fe20000000018 */
[----:B------:R-:W-:Y:S01]  /*3370*/  VIADD R10, R93, 0x28 ;  /* 0x000000285d0a7836 */ /* 0x000fe20000000000 */
[----:B------:R-:W-:Y:S01]  /*3380*/  ISETP.LT.AND P4, PT, R8, UR9, !P0 ;  /* 0x0000000908007c0c */ /* 0x000fe2000c781270 */
[----:B------:R-:W-:Y:S01]  /*3390*/  VIADD R11, R9, UR6 ;  /* 0x00000006090b7c36 */ /* 0x000fe20008000000 */
[----:B------:R-:W-:Y:S01]  /*33a0*/  LEA.HI.X.SX32 R7, R7, R2, 0x1, P6 ;  /* 0x0000000207077211 */ /* 0x000fe200030f0eff */
[----:B------:R-:W-:Y:S01]  /*33b0*/  VIADD R12, R93, 0x2a ;  /* 0x0000002a5d0c7836 */ /* 0x000fe20000000000 */
[----:B------:R-:W-:-:S03]  /*33c0*/  LEA R8, P6, R9, R0, 0x1 ;  /* 0x0000000009087211 */ /* 0x000fc600078c08ff */
[----:B------:R1:W-:Y:S01]  /*33d0*/  @P3 STG.E.U16 desc[UR12][R6.64], R24 ;  /* 0x0000001806003986 */ /* 0x0003e2000c10150c */
[----:B------:R-:W-:Y:S01]  /*33e0*/  LEA.HI.X.SX32 R9, R9, R2, 0x1, P6 ;  /* 0x0000000209097211 */ /* 0x000fe200030f0eff */
[----:B0-----:R-:W-:Y:S01]  /*33f0*/  VIADD R4, R93, 0x29 ;  /* 0x000000295d047836 */ /* 0x001fe20000000000 */
[----:B------:R-:W-:Y:S01]  /*3400*/  ISETP.LT.AND P3, PT, R10, UR9, !P0 ;  /* 0x000000090a007c0c */ /* 0x000fe2000c761270 */
[C---:B------:R-:W-:Y:S01]  /*3410*/  VIADD R5, R11.reuse, UR6 ;  /* 0x000000060b057c36 */ /* 0x040fe20008000000 */
[C---:B------:R-:W-:Y:S01]  /*3420*/  LEA R10, P6, R11.reuse, R0, 0x1 ;  /* 0x000000000b0a7211 */ /* 0x040fe200078c08ff */
[----:B------:R0:W-:Y:S01]  /*3430*/  @P2 STG.E.U16 desc[UR12][R8.64], R14 ;  /* 0x0000000e08002986 */ /* 0x0001e2000c10150c */
[----:B------:R-:W-:Y:S02]  /*3440*/  ISETP.LT.AND P2, PT, R4, UR9, !P0 ;  /* 0x0000000904007c0c */ /* 0x000fe4000c741270 */
[----:B------:R-:W-:Y:S02]  /*3450*/  LEA.HI.X.SX32 R11, R11, R2, 0x1, P6 ;  /* 0x000000020b0b7211 */ /* 0x000fe400030f0eff */
[C---:B------:R-:W-:Y:S01]  /*3460*/  LEA R4, P6, R5.reuse, R0, 0x1 ;  /* 0x0000000005047211 */ /* 0x040fe200078c08ff */
[----:B-1----:R-:W-:Y:S01]  /*3470*/  VIADD R7, R5, UR6 ;  /* 0x0000000605077c36 */ /* 0x002fe20008000000 */
[----:B------:R-:W-:-:S02]  /*3480*/  PRMT R13, R14, 0x7632, R13 ;  /* 0x000076320e0d7816 */ /* 0x000fc4000000000d */
[----:B------:R-:W-:Y:S02]  /*3490*/  LEA.HI.X.SX32 R5, R5, R2, 0x1, P6 ;  /* 0x0000000205057211 */ /* 0x000fe400030f0eff */
[----:B------:R-:W-:Y:S01]  /*34a0*/  LEA R6, P6, R7, R0, 0x1 ;  /* 0x0000000007067211 */ /* 0x000fe200078c08ff */
[----:B0-----:R-:W-:Y:S01]  /*34b0*/  VIADD R8, R93, 0x2b ;  /* 0x0000002b5d087836 */ /* 0x001fe20000000000 */
[----:B------:R0:W-:Y:S01]  /*34c0*/  @P1 STG.E.U16 desc[UR12][R10.64], R13 ;  /* 0x0000000d0a001986 */ /* 0x0001e2000c10150c */
[C---:B------:R-:W-:Y:S01]  /*34d0*/  VIADD R9, R7.reuse, UR6 ;  /* 0x0000000607097c36 */ /* 0x040fe20008000000 */
[----:B------:R-:W-:Y:S02]  /*34e0*/  LEA.HI.X.SX32 R7, R7, R2, 0x1, P6 ;  /* 0x0000000207077211 */ /* 0x000fe400030f0eff */
[----:B------:R1:W-:Y:S01]  /*34f0*/  @P5 STG.E.U16 desc[UR12][R4.64], R15 ;  /* 0x0000000f04005986 */ /* 0x0003e2000c10150c */
[----:B------:R-:W-:Y:S02]  /*3500*/  ISETP.LT.AND P5, PT, R8, UR9, !P0 ;  /* 0x0000000908007c0c */ /* 0x000fe4000c7a1270 */
[----:B------:R-:W-:-:S02]  /*3510*/  LEA R8, P6, R9, R0, 0x1 ;  /* 0x0000000009087211 */ /* 0x000fc400078c08ff */
[----:B------:R-:W-:Y:S01]  /*3520*/  ISETP.LT.AND P1, PT, R12, UR9, !P0 ;  /* 0x000000090c007c0c */ /* 0x000fe2000c721270 */
[C---:B------:R-:W-:Y:S01]  /*3530*/  VIADD R12, R93.reuse, 0x2e ;  /* 0x0000002e5d0c7836 */ /* 0x040fe20000000000 */
[----:B-----5:R-:W-:Y:S01]  /*3540*/  PRMT R14, R20, 0x7632, R14 ;  /* 0x00007632140e7816 */ /* 0x020fe2000000000e */
[----:B0-----:R-:W-:Y:S01]  /*3550*/  VIADD R10, R93, 0x2c ;  /* 0x0000002c5d0a7836 */ /* 0x001fe20000000000 */
[----:B------:R-:W-:Y:S01]  /*3560*/  PRMT R13, R15, 0x7632, R13 ;  /* 0x000076320f0d7816 */ /* 0x000fe2000000000d */
[C---:B------:R-:W-:Y:S01]  /*3570*/  VIADD R11, R9.reuse, UR6 ;  /* 0x00000006090b7c36 */ /* 0x040fe20008000000 */
[----:B------:R-:W-:Y:S01]  /*3580*/  LEA.HI.X.SX32 R9, R9, R2, 0x1, P6 ;  /* 0x0000000209097211 */ /* 0x000fe200030f0eff */
[----:B-1----:R-:W-:Y:S02]  /*3590*/  VIADD R4, R93, 0x2d ;  /* 0x0000002d5d047836 */ /* 0x002fe40000000000 */
[----:B------:R0:W-:Y:S01]  /*35a0*/  @P4 STG.E.U16 desc[UR12][R6.64], R13 ;  /* 0x0000000d06004986 */ /* 0x0001e2000c10150c */
[----:B------:R-:W-:Y:S01]  /*35b0*/  ISETP.LT.AND P4, PT, R10, UR9, !P0 ;  /* 0x000000090a007c0c */ /* 0x000fe2000c781270 */
[C---:B------:R-:W-:Y:S01]  /*35c0*/  VIADD R5, R11.reuse, UR6 ;  /* 0x000000060b057c36 */ /* 0x040fe20008000000 */
[----:B------:R-:W-:Y:S01]  /*35d0*/  LEA R10, P6, R11, R0, 0x1 ;  /* 0x000000000b0a7211 */ /* 0x000fe200078c08ff */
[----:B------:R1:W-:Y:S01]  /*35e0*/  @P3 STG.E.U16 desc[UR12][R8.64], R20 ;  /* 0x0000001408003986 */ /* 0x0003e2000c10150c */
[----:B------:R-:W-:-:S02]  /*35f0*/  ISETP.LT.AND P3, PT, R4, UR9, !P0 ;  /* 0x0000000904007c0c */ /* 0x000fc4000c761270 */
[----:B------:R-:W-:Y:S02]  /*3600*/  LEA.HI.X.SX32 R11, R11, R2, 0x1, P6 ;  /* 0x000000020b0b7211 */ /* 0x000fe400030f0eff */
[C---:B------:R-:W-:Y:S01]  /*3610*/  LEA R4, P6, R5.reuse, R0, 0x1 ;  /* 0x0000000005047211 */ /* 0x040fe200078c08ff */
[----:B0-----:R-:W-:-:S03]  /*3620*/  VIADD R7, R5, UR6 ;  /* 0x0000000605077c36 */ /* 0x001fc60008000000 */
[----:B------:R-:W-:Y:S01]  /*3630*/  LEA.HI.X.SX32 R5, R5, R2, 0x1, P6 ;  /* 0x0000000205057211 */ /* 0x000fe200030f0eff */
[----:B------:R0:W-:Y:S01]  /*3640*/  @P2 STG.E.U16 desc[UR12][R10.64], R14 ;  /* 0x0000000e0a002986 */ /* 0x0001e2000c10150c */
[----:B------:R-:W-:Y:S01]  /*3650*/  PRMT R13, R21, 0x7632, R13 ;  /* 0x00007632150d7816 */ /* 0x000fe2000000000d */
[----:B-1----:R-:W-:Y:S01]  /*3660*/  VIADD R8, R93, 0x2f ;  /* 0x0000002f5d087836 */ /* 0x002fe20000000000 */
[C---:B------:R-:W-:Y:S01]  /*3670*/  LEA R6, P6, R7.reuse, R0, 0x1 ;  /* 0x0000000007067211 */ /* 0x040fe200078c08ff */
[----:B------:R-:W-:Y:S01]  /*3680*/  VIADD R9, R7, UR6 ;  /* 0x0000000607097c36 */ /* 0x000fe20008000000 */
[----:B------:R1:W-:Y:S01]  /*3690*/  @P1 STG.E.U16 desc[UR12][R4.64], R21 ;  /* 0x0000001504001986 */ /* 0x0003e2000c10150c */
[----:B------:R-:W-:Y:S01]  /*36a0*/  ISETP.LT.AND P2, PT, R12, UR9, !P0 ;  /* 0x000000090c007c0c */ /* 0x000fe2000c741270 */
[----:B------:R-:W-:Y:S01]  /*36b0*/  VIADD R12, R93, 0x32 ;  /* 0x000000325d0c7836 */ /* 0x000fe20000000000 */
[----:B------:R-:W-:Y:S02]  /*36c0*/  ISETP.LT.AND P1, PT, R8, UR9, !P0 ;  /* 0x0000000908007c0c */ /* 0x000fe4000c721270 */
[----:B------:R-:W-:-:S02]  /*36d0*/  LEA.HI.X.SX32 R7, R7, R2, 0x1, P6 ;  /* 0x0000000207077211 */ /* 0x000fc400030f0eff */
[----:B------:R-:W-:Y:S01]  /*36e0*/  LEA R8, P6, R9, R0, 0x1 ;  /* 0x0000000009087211 */ /* 0x000fe200078c08ff */
[----:B0-----:R-:W-:Y:S01]  /*36f0*/  VIADD R10, R93, 0x30 ;  /* 0x000000305d0a7836 */ /* 0x001fe20000000000 */
[----:B------:R-:W-:Y:S01]  /*3700*/  PRMT R14, R22, 0x7632, R14 ;  /* 0x00007632160e7816 */ /* 0x000fe2000000000e */
[C---:B------:R-:W-:Y:S01]  /*3710*/  VIADD R11, R9.reuse, UR6 ;  /* 0x00000006090b7c36 */ /* 0x040fe20008000000 */
[----:B------:R-:W-:Y:S01]  /*3720*/  LEA.HI.X.SX32 R9, R9, R2, 0x1, P6 ;  /* 0x0000000209097211 */ /* 0x000fe200030f0eff */
[----:B------:R0:W-:Y:S01]  /*3730*/  @P5 STG.E.U16 desc[UR12][R6.64], R13 ;  /* 0x0000000d06005986 */ /* 0x0001e2000c10150c */
[----:B------:R-:W-:Y:S01]  /*3740*/  ISETP.LT.AND P5, PT, R10, UR9, !P0 ;  /* 0x000000090a007c0c */ /* 0x000fe2000c7a1270 */
[----:B-1----:R-:W-:Y:S01]  /*3750*/  VIADD R4, R93, 0x31 ;  /* 0x000000315d047836 */ /* 0x002fe20000000000 */
[C---:B------:R-:W-:Y:S01]  /*3760*/  LEA R10, P6, R11.reuse, R0, 0x1 ;  /* 0x000000000b0a7211 */ /* 0x040fe200078c08ff */
[----:B------:R-:W-:Y:S01]  /*3770*/  VIADD R5, R11, UR6 ;  /* 0x000000060b057c36 */ /* 0x000fe20008000000 */
[----:B------:R1:W-:Y:S01]  /*3780*/  @P4 STG.E.U16 desc[UR12][R8.64], R22 ;  /* 0x0000001608004986 */ /* 0x0003e2000c10150c */
[----:B------:R-:W-:-:S02]  /*3790*/  PRMT R20, R17, 0x7632, R20 ;  /* 0x0000763211147816 */ /* 0x000fc40000000014 */
[----:B------:R-:W-:Y:S02]  /*37a0*/  LEA.HI.X.SX32 R11, R11, R2, 0x1, P6 ;  /* 0x000000020b0b7211 */ /* 0x000fe400030f0eff */
[----:B------:R-:W-:Y:S02]  /*37b0*/  ISETP.LT.AND P4, PT, R4, UR9, !P0 ;  /* 0x0000000904007c0c */ /* 0x000fe4000c781270 */
[C---:B------:R-:W-:Y:S01]  /*37c0*/  LEA R4, P6, R5.reuse, R0, 0x1 ;  /* 0x0000000005047211 */ /* 0x040fe200078c08ff */
[----:B0-----:R-:W-:Y:S01]  /*37d0*/  VIADD R7, R5, UR6 ;  /* 0x0000000605077c36 */ /* 0x001fe20008000000 */
[----:B------:R0:W-:Y:S01]  /*37e0*/  @P3 STG.E.U16 desc[UR12][R10.64], R14 ;  /* 0x0000000e0a003986 */ /* 0x0001e2000c10150c */
[----:B------:R-:W-:Y:S02]  /*37f0*/  PRMT R13, R23, 0x7632, R13 ;  /* 0x00007632170d7816 */ /* 0x000fe4000000000d */
[----:B------:R-:W-:Y:S01]  /*3800*/  LEA.HI.X.SX32 R5, R5, R2, 0x1, P6 ;  /* 0x0000000205057211 */ /* 0x000fe200030f0eff */
[----:B-1----:R-:W-:Y:S01]  /*3810*/  VIADD R8, R93, 0x33 ;  /* 0x000000335d087836 */ /* 0x002fe20000000000 */
[C---:B------:R-:W-:Y:S01]  /*3820*/  LEA R6, P6, R7.reuse, R0, 0x1 ;  /* 0x0000000007067211 */ /* 0x040fe200078c08ff */
[C---:B------:R-:W-:Y:S01]  /*3830*/  VIADD R9, R7.reuse, UR6 ;  /* 0x0000000607097c36 */ /* 0x040fe20008000000 */
[----:B------:R-:W-:Y:S01]  /*3840*/  ISETP.LT.AND P3, PT, R12, UR9, !P0 ;  /* 0x000000090c007c0c */ /* 0x000fe2000c761270 */
[----:B------:R1:W-:Y:S01]  /*3850*/  @P2 STG.E.U16 desc[UR12][R4.64], R23 ;  /* 0x0000001704002986 */ /* 0x0003e2000c10150c */
[----:B------:R-:W-:-:S02]  /*3860*/  LEA.HI.X.SX32 R7, R7, R2, 0x1, P6 ;  /* 0x0000000207077211 */ /* 0x000fc400030f0eff */
[----:B------:R-:W-:Y:S01]  /*3870*/  ISETP.LT.AND P2, PT, R8, UR9, !P0 ;  /* 0x0000000908007c0c */ /* 0x000fe2000c741270 */
[----:B0-----:R-:W-:Y:S01]  /*3880*/  VIADD R10, R93, 0x34 ;  /* 0x000000345d0a7836 */ /* 0x001fe20000000000 */
[C---:B------:R-:W-:Y:S01]  /*3890*/  LEA R8, P6, R9.reuse, R0, 0x1 ;  /* 0x0000000009087211 */ /* 0x040fe200078c08ff */
[----:B------:R-:W-:Y:S01]  /*38a0*/  VIADD R11, R9, UR6 ;  /* 0x00000006090b7c36 */ /* 0x000fe20008000000 */
[----:B------:R0:W-:Y:S01]  /*38b0*/  @P1 STG.E.U16 desc[UR12][R6.64], R13 ;  /* 0x0000000d06001986 */ /* 0x0001e2000c10150c */
[----:B------:R-:W-:Y:S01]  /*38c0*/  VIADD R14, R93, 0x38 ;  /* 0x000000385d0e7836 */ /* 0x000fe20000000000 */
[----:B------:R-:W-:Y:S02]  /*38d0*/  LEA.HI.X.SX32 R9, R9, R2, 0x1, P6 ;  /* 0x0000000209097211 */ /* 0x000fe400030f0eff */
[----:B------:R-:W-:Y:S01]  /*38e0*/  ISETP.LT.AND P1, PT, R10, UR9, !P0 ;  /* 0x000000090a007c0c */ /* 0x000fe2000c721270 */
[C---:B-1----:R-:W-:Y:S01]  /*38f0*/  VIADD R5, R11.reuse, UR6 ;  /* 0x000000060b057c36 */ /* 0x042fe20008000000 */
[----:B------:R-:W-:Y:S01]  /*3900*/  LEA R10, P6, R11, R0, 0x1 ;  /* 0x000000000b0a7211 */ /* 0x000fe200078c08ff */
[----:B------:R-:W-:Y:S01]  /*3910*/  VIADD R4, R93, 0x35 ;  /* 0x000000355d047836 */ /* 0x000fe20000000000 */
[----:B------:R1:W-:Y:S02]  /*3920*/  @P5 STG.E.U16 desc[UR12][R8.64], R16 ;  /* 0x0000001008005986 */ /* 0x0003e4000c10150c */
[----:B------:R-:W-:-:S02]  /*3930*/  LEA.HI.X.SX32 R11, R11, R2, 0x1, P6 ;  /* 0x000000020b0b7211 */ /* 0x000fc400030f0eff */
[----:B------:R-:W-:Y:S02]  /*3940*/  LEA R12, P6, R5, R0, 0x1 ;  /* 0x00000000050c7211 */ /* 0x000fe400078c08ff */
[----:B------:R-:W-:Y:S01]  /*3950*/  ISETP.LT.AND P5, PT, R4, UR9, !P0 ;  /* 0x0000000904007c0c */ /* 0x000fe2000c7a1270 */
[----:B------:R-:W-:Y:S01]  /*3960*/  VIADD R4, R93, 0x36 ;  /* 0x000000365d047836 */ /* 0x000fe20000000000 */
[C---:B0-----:R-:W-:Y:S01]  /*3970*/  LEA.HI.X.SX32 R13, R5.reuse, R2, 0x1, P6 ;  /* 0x00000002050d7211 */ /* 0x041fe200030f0eff */
[----:B------:R-:W-:Y:S01]  /*3980*/  VIADD R5, R5, UR6 ;  /* 0x0000000605057c36 */ /* 0x000fe20008000000 */
[----:B-1----:R-:W-:-:S03]  /*3990*/  PRMT R9, R16, 0x7632, R9 ;  /* 0x0000763210097816 */ /* 0x002fc60000000009 */
[C---:B------:R-:W-:Y:S01]  /*39a0*/  VIADD R15, R5.reuse, UR6 ;  /* 0x00000006050f7c36 */ /* 0x040fe20008000000 */
[----:B------:R-:W-:Y:S01]  /*39b0*/  LEA R8, P6, R5, R0, 0x1 ;  /* 0x0000000005087211 */ /* 0x000fe200078c08ff */
[C---:B------:R-:W-:Y:S01]  /*39c0*/  VIADD R16, R93.reuse, 0x3a ;  /* 0x0000003a5d107836 */ /* 0x040fe20000000000 */
[----:B------:R0:W-:Y:S01]  /*39d0*/  @P4 STG.E.U16 desc[UR12][R10.64], R9 ;  /* 0x000000090a004986 */ /* 0x0001e2000c10150c */
[----:B------:R-:W-:Y:S01]  /*39e0*/  ISETP.LT.AND P4, PT, R4, UR9, !P0 ;  /* 0x0000000904007c0c */ /* 0x000fe2000c781270 */
[----:B------:R-:W-:Y:S02]  /*39f0*/  VIADD R4, R93, 0x37 ;  /* 0x000000375d047836 */ /* 0x000fe40000000000 */
[----:B------:R1:W-:Y:S01]  /*3a00*/  @P3 STG.E.U16 desc[UR12][R12.64], R17 ;  /* 0x000000110c003986 */ /* 0x0003e2000c10150c */
[----:B------:R-:W-:Y:S02]  /*3a10*/  VIADD R21, R15, UR6 ;  /* 0x000000060f157c36 */ /* 0x000fe40008000000 */
[----:B------:R-:W-:-:S02]  /*3a20*/  ISETP.LT.AND P3, PT, R4, UR9, !P0 ;  /* 0x0000000904007c0c */ /* 0x000fc4000c761270 */
[----:B0-----:R-:W-:Y:S02]  /*3a30*/  LEA.HI.X.SX32 R9, R5, R2, 0x1, P6 ;  /* 0x0000000205097211 */ /* 0x001fe400030f0eff */
[----:B------:R0:W2:Y:S01]  /*3a40*/  LDS.128 R4, [R3] ;  /* 0x0000000003047984 */ /* 0x0000a20000000c00 */
[----:B------:R-:W-:Y:S01]  /*3a50*/  LEA R10, P6, R15, R0, 0x1 ;  /* 0x000000000f0a7211 */ /* 0x000fe200078c08ff */
[----:B-1----:R-:W-:Y:S01]  /*3a60*/  VIADD R13, R93, 0x39 ;  /* 0x000000395d0d7836 */ /* 0x002fe20000000000 */
[----:B------:R-:W-:Y:S01]  /*3a70*/  PRMT R17, R18, 0x7632, R17 ;  /* 0x0000763212117816 */ /* 0x000fe20000000011 */
[----:B------:R1:W-:Y:S01]  /*3a80*/  @P2 STG.E.U16 desc[UR12][R8.64], R20 ;  /* 0x0000001408002986 */ /* 0x0003e2000c10150c */
[----:B------:R-:W-:Y:S01]  /*3a90*/  LEA.HI.X.SX32 R11, R15, R2, 0x1, P6 ;  /* 0x000000020f0b7211 */ /* 0x000fe200030f0eff */
[C---:B------:R-:W-:Y:S01]  /*3aa0*/  VIADD R15, R21.reuse, UR6 ;  /* 0x00000006150f7c36 */ /* 0x040fe20008000000 */
[----:B------:R-:W-:Y:S02]  /*3ab0*/  LEA R12, P6, R21, R0, 0x1 ;  /* 0x00000000150c7211 */ /* 0x000fe400078c08ff */
[----:B------:R-:W-:Y:S01]  /*3ac0*/  ISETP.LT.AND P2, PT, R14, UR9, !P0 ;  /* 0x000000090e007c0c */ /* 0x000fe2000c741270 */
[----:B------:R3:W-:Y:S01]  /*3ad0*/  @P1 STG.E.U16 desc[UR12][R10.64], R18 ;  /* 0x000000120a001986 */ /* 0x0007e2000c10150c */
[----:B------:R-:W-:Y:S01]  /*3ae0*/  ISETP.LT.AND P1, PT, R13, UR9, !P0 ;  /* 0x000000090d007c0c */ /* 0x000fe2000c721270 */
[----:B0-----:R-:W-:Y:S01]  /*3af0*/  VIADD R3, R15, UR6 ;  /* 0x000000060f037c36 */ /* 0x001fe20008000000 */
[----:B------:R-:W-:-:S02]  /*3b00*/  LEA.HI.X.SX32 R13, R21, R2, 0x1, P6 ;  /* 0x00000002150d7211 */ /* 0x000fc400030f0eff */
[----:B------:R-:W-:Y:S01]  /*3b10*/  LEA R14, P6, R15, R0, 0x1 ;  /* 0x000000000f0e7211 */ /* 0x000fe200078c08ff */
[----:B-1----:R-:W-:Y:S02]  /*3b20*/  VIADD R9, R93, 0x3b ;  /* 0x0000003b5d097836 */ /* 0x002fe40000000000 */
[----:B------:R0:W-:Y:S01]  /*3b30*/  @P5 STG.E.U16 desc[UR12][R12.64], R17 ;  /* 0x000000110c005986 */ /* 0x0001e2000c10150c */
[----:B------:R-:W-:Y:S02]  /*3b40*/  LEA.HI.X.SX32 R15, R15, R2, 0x1, P6 ;  /* 0x000000020f0f7211 */ /* 0x000fe400030f0eff */
[C---:B------:R-:W-:Y:S01]  /*3b50*/  LEA R8, P6, R3.reuse, R0, 0x1 ;  /* 0x0000000003087211 */ /* 0x040fe200078c08ff */
[----:B---3--:R-:W-:Y:S01]  /*3b60*/  VIADD R11, R3, UR6 ;  /* 0x00000006030b7c36 */ /* 0x008fe20008000000 */
[----:B------:R-:W-:Y:S01]  /*3b70*/  ISETP.LT.AND P5, PT, R16, UR9, !P0 ;  /* 0x0000000910007c0c */ /* 0x000fe2000c7a1270 */
[----:B------:R1:W-:Y:S01]  /*3b80*/  @P4 STG.E.U16 desc[UR12][R14.64], R19 ;  /* 0x000000130e004986 */ /* 0x0003e2000c10150c */
[----:B------:R-:W-:Y:S01]  /*3b90*/  ISETP.LT.AND P4, PT, R9, UR9, !P0 ;  /* 0x0000000909007c0c */ /* 0x000fe2000c781270 */
[----:B------:R-:W-:Y:S01]  /*3ba0*/  VIADD R16, R93, 0x3c ;  /* 0x0000003c5d107836 */ /* 0x000fe20000000000 */
[----:B------:R-:W-:Y:S01]  /*3bb0*/  LEA.HI.X.SX32 R9, R3, R2, 0x1, P6 ;  /* 0x0000000203097211 */ /* 0x000fe200030f0eff */
[C---:B------:R-:W-:Y:S01]  /*3bc0*/  VIADD R3, R11.reuse, UR6 ;  /* 0x000000060b037c36 */ /* 0x040fe20008000000 */
[----:B------:R-:W-:-:S02]  /*3bd0*/  LEA R10, P6, R11, R0, 0x1 ;  /* 0x000000000b0a7211 */ /* 0x000fc400078c08ff */
[----:B0-----:R-:W-:Y:S02]  /*3be0*/  PRMT R13, R19, 0x7632, R13 ;  /* 0x00007632130d7816 */ /* 0x001fe4000000000d */
[----:B------:R-:W-:Y:S02]  /*3bf0*/  LEA.HI.X.SX32 R11, R11, R2, 0x1, P6 ;  /* 0x000000020b0b7211 */ /* 0x000fe400030f0eff */
[C---:B------:R-:W-:Y:S01]  /*3c00*/  LEA R12, P6, R3.reuse, R0, 0x1 ;  /* 0x00000000030c7211 */ /* 0x040fe200078c08ff */
[----:B-1----:R-:W-:Y:S01]  /*3c10*/  VIADD R15, R3, UR6 ;  /* 0x00000006030f7c36 */ /* 0x002fe20008000000 */
[----:B------:R0:W-:Y:S01]  /*3c20*/  @P3 STG.E.U16 desc[UR12][R8.64], R13 ;  /* 0x0000000d08003986 */ /* 0x0001e2000c10150c */
[----:B------:R-:W-:Y:S01]  /*3c30*/  VIADD R14, R93, 0x3d ;  /* 0x0000003d5d0e7836 */ /* 0x000fe20000000000 */
[----:B------:R-:W-:Y:S02]  /*3c40*/  ISETP.LT.AND P3, PT, R16, UR9, !P0 ;  /* 0x0000000910007c0c */ /* 0x000fe4000c761270 */
[----:B--2---:R1:W-:Y:S02]  /*3c50*/  @P2 STG.E.U16 desc[UR12][R10.64], R4 ;  /* 0x000000040a002986 */ /* 0x0043e4000c10150c */
[----:B------:R-:W-:-:S02]  /*3c60*/  ISETP.LT.AND P2, PT, R14, UR9, !P0 ;  /* 0x000000090e007c0c */ /* 0x000fc4000c741270 */
[----:B0-----:R-:W-:Y:S01]  /*3c70*/  LEA.HI.X.SX32 R13, R3, R2, 0x1, P6 ;  /* 0x00000002030d7211 */ /* 0x001fe200030f0eff */
[C---:B------:R-:W-:Y:S01]  /*3c80*/  VIADD R3, R15.reuse, UR6 ;  /* 0x000000060f037c36 */ /* 0x040fe20008000000 */
[----:B------:R-:W-:Y:S02]  /*3c90*/  PRMT R9, R4, 0x7632, R9 ;  /* 0x0000763204097816 */ /* 0x000fe40000000009 */
[-C--:B------:R-:W-:Y:S01]  /*3ca0*/  LEA R14, P6, R15, R0.reuse, 0x1 ;  /* 0x000000000f0e7211 */ /* 0x080fe200078c08ff */
[C---:B------:R-:W-:Y:S02]  /*3cb0*/  VIADD R17, R3.reuse, UR6 ;  /* 0x0000000603117c36 */ /* 0x040fe40008000000 */
[----:B------:R0:W-:Y:S01]  /*3cc0*/  @P1 STG.E.U16 desc[UR12][R12.64], R9 ;  /* 0x000000090c001986 */ /* 0x0001e2000c10150c */
[----:B------:R-:W-:Y:S01]  /*3cd0*/  LEA R8, P1, R3, R0, 0x1 ;  /* 0x0000000003087211 */ /* 0x000fe200078208ff */
[----:B------:R-:W-:Y:S01]  /*3ce0*/  VIADD R19, R17, UR6 ;  /* 0x0000000611137c36 */ /* 0x000fe20008000000 */
[----:B------:R-:W-:Y:S01]  /*3cf0*/  LEA.HI.X.SX32 R15, R15, R2, 0x1, P6 ;  /* 0x000000020f0f7211 */ /* 0x000fe200030f0eff */
[----:B-1----:R-:W-:Y:S01]  /*3d00*/  VIADD R4, R93, 0x3e ;  /* 0x0000003e5d047836 */ /* 0x002fe20000000000 */
[----:B------:R-:W-:Y:S01]  /*3d10*/  LEA R10, P6, R17, R0, 0x1 ;  /* 0x00000000110a7211 */ /* 0x000fe200078c08ff */
[----:B------:R-:W-:-:S02]  /*3d20*/  VIADD R21, R19, UR6 ;  /* 0x0000000613157c36 */ /* 0x000fc40008000000 */
[----:B------:R-:W-:Y:S01]  /*3d30*/  VIADD R93, R93, 0x3f ;  /* 0x0000003f5d5d7836 */ /* 0x000fe20000000000 */
[----:B------:R-:W-:Y:S01]  /*3d40*/  LEA.HI.X.SX32 R11, R17, R2, 0x1, P6 ;  /* 0x00000002110b7211 */ /* 0x000fe200030f0eff */
[----:B------:R1:W-:Y:S01]  /*3d50*/  @P5 STG.E.U16 desc[UR12][R14.64], R5 ;  /* 0x000000050e005986 */ /* 0x0003e2000c10150c */
[----:B------:R-:W-:Y:S02]  /*3d60*/  LEA R16, P6, R19, R0, 0x1 ;  /* 0x0000000013107211 */ /* 0x000fe400078c08ff */
[----:B0-----:R-:W-:Y:S01]  /*3d70*/  LEA.HI.X.SX32 R9, R3, R2, 0x1, P1 ;  /* 0x0000000203097211 */ /* 0x001fe200008f0eff */
[C---:B------:R-:W-:Y:S01]  /*3d80*/  VIADD R3, R21.reuse, UR6 ;  /* 0x0000000615037c36 */ /* 0x040fe20008000000 */
[----:B------:R-:W-:Y:S02]  /*3d90*/  LEA R12, P1, R21, R0, 0x1 ;  /* 0x00000000150c7211 */ /* 0x000fe400078208ff */
[-C--:B------:R-:W-:Y:S02]  /*3da0*/  LEA.HI.X.SX32 R17, R19, R2.reuse, 0x1, P6 ;  /* 0x0000000213117211 */ /* 0x080fe400030f0eff */
[----:B------:R-:W-:-:S02]  /*3db0*/  LEA.HI.X.SX32 R13, R21, R2, 0x1, P1 ;  /* 0x00000002150d7211 */ /* 0x000fc400008f0eff */
[----:B------:R-:W-:Y:S02]  /*3dc0*/  ISETP.LT.AND P1, PT, R4, UR9, !P0 ;  /* 0x0000000904007c0c */ /* 0x000fe4000c721270 */
[----:B------:R-:W-:Y:S02]  /*3dd0*/  ISETP.LT.AND P0, PT, R93, UR9, !P0 ;  /* 0x000000095d007c0c */ /* 0x000fe4000c701270 */
[----:B------:R-:W-:Y:S02]  /*3de0*/  PRMT R4, R5, 0x7632, R4 ;  /* 0x0000763205047816 */ /* 0x000fe40000000004 */
[C---:B------:R-:W-:Y:S02]  /*3df0*/  LEA R18, P6, R3.reuse, R0, 0x1 ;  /* 0x0000000003127211 */ /* 0x040fe400078c08ff */
[----:B------:R-:W-:Y:S01]  /*3e00*/  PRMT R0, R6, 0x7632, R0 ;  /* 0x0000763206007816 */ /* 0x000fe20000000000 */
[----:B------:R1:W-:Y:S01]  /*3e10*/  @P4 STG.E.U16 desc[UR12][R8.64], R4 ;  /* 0x0000000408004986 */ /* 0x0003e2000c10150c */
[----:B------:R-:W-:-:S03]  /*3e20*/  LEA.HI.X.SX32 R19, R3, R2, 0x1, P6 ;  /* 0x0000000203137211 */ /* 0x000fc600030f0eff */
[----:B------:R1:W-:Y:S04]  /*3e30*/  @P3 STG.E.U16 desc[UR12][R10.64], R6 ;  /* 0x000000060a003986 */ /* 0x0003e8000c10150c */
[----:B------:R1:W-:Y:S04]  /*3e40*/  @P2 STG.E.U16 desc[UR12][R16.64], R0 ;  /* 0x0000000010002986 */ /* 0x0003e8000c10150c */
[----:B------:R1:W-:Y:S01]  /*3e50*/  @P1 STG.E.U16 desc[UR12][R12.64], R7 ;  /* 0x000000070c001986 */ /* 0x0003e2000c10150c */
[----:B------:R-:W-:Y:S05]  /*3e60*/  @!P0 EXIT ;  /* 0x000000000000894d */ /* 0x000fea0003800000 */
[----:B-1----:R-:W-:-:S05]  /*3e70*/  PRMT R9, R7, 0x7632, R9 ;  /* 0x0000763207097816 */ /* 0x002fca0000000009 */
[----:B------:R-:W-:Y:S01]  /*3e80*/  STG.E.U16 desc[UR12][R18.64], R9 ;  /* 0x0000000912007986 */ /* 0x000fe2000c10150c */
[----:B------:R-:W-:Y:S05]  /*3e90*/  EXIT ;  /* 0x000000000000794d */ /* 0x000fea0003800000 */
.L_x_2:
[----:B------:R-:W-:-:S00]  /*3ea0*/  BRA `(.L_x_2) ;  /* 0xfffffffc00fc7947 */ /* 0x000fc0000383ffff */
[----:B------:R-:W-:-:S00]  /*3eb0*/  NOP ;  /* 0x0000000000007918 */ /* 0x000fc00000000000 */
        /* <DEDUP_REMOVED lines=12> */
.L_x_3:


//--------------------- .nv.shared.matmul_kernel  --------------------------
	.section	.nv.shared.matmul_kernel,"aw",@nobits
	.sectionflags	@""
	.align	16
	.zero		1024


//--------------------- .nv.shared.reserved.0     --------------------------
	.section	.nv.shared.reserved.0,"aw",@nobits
	.weak		__nv_reservedSMEM_offset_0_alias
	.size		__nv_reservedSMEM_offset_0_alias, 0, 0
	.other		__nv_reservedSMEM_offset_0_alias,@"STO_CUDA_RESERVED_SHARED STV_DEFAULT"
__nv_reservedSMEM_offset_0_alias:
	.zero		0


//--------------------- .nv.constant0.matmul_kernel --------------------------
	.section	.nv.constant0.matmul_kernel,"a",@progbits
	.sectionflags	@""
	.align	4
.nv.constant0.matmul_kernel:
	.zero		608


//--------------------- SYMBOLS --------------------------

	.type		.nv.reservedSmem.offset0,@object
	.size		.nv.reservedSmem.offset0,0x4
